def matmul_kernel(
    a_ptr,
    b_ptr,
    c_ptr,
    M,
    N,
    K,
    stride_am,
    stride_ak,
    stride_bk,
    stride_bn,
    stride_cm,
    stride_cn,
    BLOCK_M: tl.constexpr,
    BLOCK_N: tl.constexpr,
    BLOCK_K: tl.constexpr,
    GROUP_M: tl.constexpr,
):
    pid = tl.program_id(axis=0)
    num_pid_m = tl.cdiv(M, BLOCK_M)
    num_pid_n = tl.cdiv(N, BLOCK_N)
    num_pid_in_group = GROUP_M * num_pid_n
    group_id = pid // num_pid_in_group
    first_pid_m = group_id * GROUP_M
    group_size_m = min(num_pid_m - first_pid_m, GROUP_M)
    pid_m = first_pid_m + ((pid % num_pid_in_group) % group_size_m)
    pid_n = (pid % num_pid_in_group) // group_size_m

    offs_am = (pid_m * BLOCK_M + tl.arange(0, BLOCK_M)) % M
    offs_bn = (pid_n * BLOCK_N + tl.arange(0, BLOCK_N)) % N
    offs_k = tl.arange(0, BLOCK_K)
    a_ptrs = a_ptr + offs_am[:, None] * stride_am + offs_k[None, :] * stride_ak
    b_ptrs = b_ptr + offs_k[:, None] * stride_bk + offs_bn[None, :] * stride_bn

    acc = tl.zeros((BLOCK_M, BLOCK_N), dtype=tl.float32)
    for kk in range(0, tl.cdiv(K, BLOCK_K)):
        a = tl.load(a_ptrs, mask=offs_k[None, :] < K - kk * BLOCK_K, other=0.0)
        b = tl.load(b_ptrs, mask=offs_k[:, None] < K - kk * BLOCK_K, other=0.0)
        acc = tl.dot(a, b, acc)
        a_ptrs += BLOCK_K * stride_ak
        b_ptrs += BLOCK_K * stride_bk

    c = acc.to(c_ptr.dtype.element_ty)
    offs_cm = pid_m * BLOCK_M + tl.arange(0, BLOCK_M)
    offs_cn = pid_n * BLOCK_N + tl.arange(0, BLOCK_N)
    c_ptrs = c_ptr + offs_cm[:, None] * stride_cm + offs_cn[None, :] * stride_cn
    mask = (offs_cm[:, None] < M) & (offs_cn[None, :] < N)
    tl.store(c_ptrs, c, mask=mask)

# config = {"BLOCK_K": 128, "BLOCK_M": 256, "BLOCK_N": 32, "GROUP_M": 8, "arch": "sm_90", "dtype": "fp16", "num_ctas": 1, "num_stages": 2, "num_warps": 8}
# arch = sm_90


// ===== COMPILED SASS (sm_90a) =====

	.target	sm_90a

	.elftype	@"ET_EXEC"


//--------------------- .note.nv.tkinfo           --------------------------
	.section	.note.nv.tkinfo,"",@"SHT_NOTE"
	.sectionflags	@"SHF_NOTE_NV_TKINFO"
	.tkinfo
        /*0018*/ 	.word	0x00000002
        /*0030*/ 	.string	""
        /*0030*/ 	.string	"ptxas"
        /*0030*/ 	.string	"Cuda compilation tools, release 13.0, V13.0.88"
        /*0030*/ 	.string	"Build cuda_13.0.r13.0/compiler.36424714_0"
        /*0030*/ 	.string	"-v  -suppress-debug-info  -lineinfo  -arch sm_90a "



//--------------------- .note.nv.cuinfo           --------------------------
	.section	.note.nv.cuinfo,"",@"SHT_NOTE"
	.sectionflags	@"SHF_NOTE_NV_CUINFO"
        /*0018*/ 	.short	0x0002
        /*001a*/ 	.short	0x005a
        /*001c*/ 	.short	0x0082
	.zero		2


//--------------------- .nv.info                  --------------------------
	.section	.nv.info,"",@"SHT_CUDA_INFO"
	.align	4


	//----- nvinfo : EIATTR_REGCOUNT
	.align		4
        /*0000*/ 	.byte	0x04, 0x2f
        /*0002*/ 	.short	(.L_1 - .L_0)
	.align		4
.L_0:
        /*0004*/ 	.word	index@(matmul_kernel)
        /*0008*/ 	.word	0x000000ff


	//----- nvinfo : EIATTR_FRAME_SIZE
	.align		4
.L_1:
        /*000c*/ 	.byte	0x04, 0x11
        /*000e*/ 	.short	(.L_3 - .L_2)
	.align		4
.L_2:
        /*0010*/ 	.word	index@(matmul_kernel)
        /*0014*/ 	.word	0x00000380


	//----- nvinfo : EIATTR_MIN_STACK_SIZE
	.align		4
.L_3:
        /*0018*/ 	.byte	0x04, 0x12
        /*001a*/ 	.short	(.L_5 - .L_4)
	.align		4
.L_4:
        /*001c*/ 	.word	index@(matmul_kernel)
        /*0020*/ 	.word	0x00000380
.L_5:


//--------------------- .nv.compat                --------------------------
	.section	.nv.compat,"",@"SHT_CUDA_COMPAT_INFO"
	.align	4
        /*0000*/ 	.byte	0x02, 0x09, 0x01, 0x00, 0x02, 0x02, 0x04, 0x00, 0x02, 0x05, 0x05, 0x00, 0x03, 0x07, 0x01, 0x01
        /*0010*/ 	.byte	0x02, 0x03, 0x00, 0x00, 0x02, 0x06, 0x01, 0x00, 0x04, 0x0b, 0x08, 0x00, 0x00, 0x00, 0x00, 0x00
        /*0020*/ 	.byte	0x00, 0x00, 0x00, 0x00


//--------------------- .nv.info.matmul_kernel    --------------------------
	.section	.nv.info.matmul_kernel,"",@"SHT_CUDA_INFO"
	.sectionflags	@""
	.align	4


	//----- nvinfo : EIATTR_CUDA_API_VERSION
	.align		4
        /*0000*/ 	.byte	0x04, 0x37
        /*0002*/ 	.short	(.L_7 - .L_6)
.L_6:
        /*0004*/ 	.word	0x00000082


	//----- nvinfo : EIATTR_KPARAM_INFO
	.align		4
.L_7:
        /*0008*/ 	.byte	0x04, 0x17
        /*000a*/ 	.short	(.L_9 - .L_8)
.L_8:
        /*000c*/ 	.word	0x00000000
        /*0010*/ 	.short	0x000d
        /*0012*/ 	.short	0x0048
        /*0014*/ 	.byte	0x00, 0xf4, 0x21, 0x00


	//----- nvinfo : EIATTR_KPARAM_INFO
	.align		4
.L_9:
        /*0018*/ 	.byte	0x04, 0x17
        /*001a*/ 	.short	(.L_11 - .L_10)
.L_10:
        /*001c*/ 	.word	0x00000000
        /*0020*/ 	.short	0x000c
        /*0022*/ 	.short	0x0040
        /*0024*/ 	.byte	0x00, 0xf4, 0x21, 0x00


	//----- nvinfo : EIATTR_KPARAM_INFO
	.align		4
.L_11:
        /*0028*/ 	.byte	0x04, 0x17
        /*002a*/ 	.short	(.L_13 - .L_12)
.L_12:
        /*002c*/ 	.word	0x00000000
        /*0030*/ 	.short	0x000b
        /*0032*/ 	.short	0x0038
        /*0034*/ 	.byte	0x00, 0xf0, 0x11, 0x00


	//----- nvinfo : EIATTR_KPARAM_INFO
	.align		4
.L_13:
        /*0038*/ 	.byte	0x04, 0x17
        /*003a*/ 	.short	(.L_15 - .L_14)
.L_14:
        /*003c*/ 	.word	0x00000000
        /*0040*/ 	.short	0x000a
        /*0042*/ 	.short	0x0034
        /*0044*/ 	.byte	0x00, 0xf0, 0x11, 0x00


	//----- nvinfo : EIATTR_KPARAM_INFO
	.align		4
.L_15:
        /*0048*/ 	.byte	0x04, 0x17
        /*004a*/ 	.short	(.L_17 - .L_16)
.L_16:
        /*004c*/ 	.word	0x00000000
        /*0050*/ 	.short	0x0009
        /*0052*/ 	.short	0x0030
        /*0054*/ 	.byte	0x00, 0xf0, 0x11, 0x00


	//----- nvinfo : EIATTR_KPARAM_INFO
	.align		4
.L_17:
        /*0058*/ 	.byte	0x04, 0x17
        /*005a*/ 	.short	(.L_19 - .L_18)
.L_18:
        /*005c*/ 	.word	0x00000000
        /*0060*/ 	.short	0x0008
        /*0062*/ 	.short	0x002c
        /*0064*/ 	.byte	0x00, 0xf0, 0x11, 0x00


	//----- nvinfo : EIATTR_KPARAM_INFO
	.align		4
.L_19:
        /*0068*/ 	.byte	0x04, 0x17
        /*006a*/ 	.short	(.L_21 - .L_20)
.L_20:
        /*006c*/ 	.word	0x00000000
        /*0070*/ 	.short	0x0007
        /*0072*/ 	.short	0x0028
        /*0074*/ 	.byte	0x00, 0xf0, 0x11, 0x00


	//----- nvinfo : EIATTR_KPARAM_INFO
	.align		4
.L_21:
        /*0078*/ 	.byte	0x04, 0x17
        /*007a*/ 	.short	(.L_23 - .L_22)
.L_22:
        /*007c*/ 	.word	0x00000000
        /*0080*/ 	.short	0x0006
        /*0082*/ 	.short	0x0024
        /*0084*/ 	.byte	0x00, 0xf0, 0x11, 0x00


	//----- nvinfo : EIATTR_KPARAM_INFO
	.align		4
.L_23:
        /*0088*/ 	.byte	0x04, 0x17
        /*008a*/ 	.short	(.L_25 - .L_24)
.L_24:
        /*008c*/ 	.word	0x00000000
        /*0090*/ 	.short	0x0005
        /*0092*/ 	.short	0x0020
        /*0094*/ 	.byte	0x00, 0xf0, 0x11, 0x00


	//----- nvinfo : EIATTR_KPARAM_INFO
	.align		4
.L_25:
        /*0098*/ 	.byte	0x04, 0x17
        /*009a*/ 	.short	(.L_27 - .L_26)
.L_26:
        /*009c*/ 	.word	0x00000000
        /*00a0*/ 	.short	0x0004
        /*00a2*/ 	.short	0x001c
        /*00a4*/ 	.byte	0x00, 0xf0, 0x11, 0x00


	//----- nvinfo : EIATTR_KPARAM_INFO
	.align		4
.L_27:
        /*00a8*/ 	.byte	0x04, 0x17
        /*00aa*/ 	.short	(.L_29 - .L_28)
.L_28:
        /*00ac*/ 	.word	0x00000000
        /*00b0*/ 	.short	0x0003
        /*00b2*/ 	.short	0x0018
        /*00b4*/ 	.byte	0x00, 0xf0, 0x11, 0x00


	//----- nvinfo : EIATTR_KPARAM_INFO
	.align		4
.L_29:
        /*00b8*/ 	.byte	0x04, 0x17
        /*00ba*/ 	.short	(.L_31 - .L_30)
.L_30:
        /*00bc*/ 	.word	0x00000000
        /*00c0*/ 	.short	0x0002
        /*00c2*/ 	.short	0x0010
        /*00c4*/ 	.byte	0x00, 0xf4, 0x21, 0x00


	//----- nvinfo : EIATTR_KPARAM_INFO
	.align		4
.L_31:
        /*00c8*/ 	.byte	0x04, 0x17
        /*00ca*/ 	.short	(.L_33 - .L_32)
.L_32:
        /*00cc*/ 	.word	0x00000000
        /*00d0*/ 	.short	0x0001
        /*00d2*/ 	.short	0x0008
        /*00d4*/ 	.byte	0x00, 0xf4, 0x21, 0x00


	//----- nvinfo : EIATTR_KPARAM_INFO
	.align		4
.L_33:
        /*00d8*/ 	.byte	0x04, 0x17
        /*00da*/ 	.short	(.L_35 - .L_34)
.L_34:
        /*00dc*/ 	.word	0x00000000
        /*00e0*/ 	.short	0x0000
        /*00e2*/ 	.short	0x0000
        /*00e4*/ 	.byte	0x00, 0xf4, 0x21, 0x00


	//----- nvinfo : EIATTR_SPARSE_MMA_MASK
	.align		4
.L_35:
        /*00e8*/ 	.byte	0x03, 0x50
        /*00ea*/ 	.short	0x0000


	//----- nvinfo : EIATTR_MAXREG_COUNT
	.align		4
        /*00ec*/ 	.byte	0x03, 0x1b
        /*00ee*/ 	.short	0x00ff


	//----- nvinfo : EIATTR_NUM_BARRIERS
	.align		4
        /*00f0*/ 	.byte	0x02, 0x4c
        /*00f2*/ 	.byte	0x01
	.zero		1


	//----- nvinfo : EIATTR_ANNOTATIONS
	.align		4
        /*00f4*/ 	.byte	0x04, 0x55
        /*00f6*/ 	.short	(.L_37 - .L_36)


	//   ....[0]....
.L_36:
        /*00f8*/ 	.word	0x00000001
        /*00fc*/ 	.byte	0xa0, 0x05, 0x00, 0x00, 0x01, 0x00, 0x00, 0x00, 0xb0, 0x05, 0x00, 0x00, 0x01, 0x00, 0x00, 0x00
        /* <DEDUP_REMOVED lines=409> */
        /*1a9c*/ 	.byte	0x90, 0xba, 0x00, 0x00, 0x01, 0x00, 0x00, 0x00, 0xc0, 0xba, 0x00, 0x00


	//----- nvinfo : EIATTR_MERCURY_ISA_VERSION
	.align		4
.L_37:
        /*1aa8*/ 	.byte	0x03, 0x5f
        /*1aaa*/ 	.short	0x0101


	//----- nvinfo : EIATTR_EXIT_INSTR_OFFSETS
	.align		4
        /*1aac*/ 	.byte	0x04, 0x1c
        /*1aae*/ 	.short	(.L_39 - .L_38)


	//   ....[0]....
.L_38:
        /*1ab0*/ 	.word	0x0000c9b0


	//   ....[1]....
        /*1ab4*/ 	.word	0x0000c9e0


	//----- nvinfo : EIATTR_REQNTID
	.align		4
.L_39:
        /*1ab8*/ 	.byte	0x04, 0x10
        /*1aba*/ 	.short	(.L_41 - .L_40)
.L_40:
        /*1abc*/ 	.word	0x00000100
        /*1ac0*/ 	.word	0x00000001
        /*1ac4*/ 	.word	0x00000001


	//----- nvinfo : EIATTR_CBANK_PARAM_SIZE
	.align		4
.L_41:
        /*1ac8*/ 	.byte	0x03, 0x19
        /*1aca*/ 	.short	0x0050


	//----- nvinfo : EIATTR_PARAM_CBANK
	.align		4
        /*1acc*/ 	.byte	0x04, 0x0a
        /*1ace*/ 	.short	(.L_43 - .L_42)
	.align		4
.L_42:
        /*1ad0*/ 	.word	index@(.nv.constant0.matmul_kernel)
        /*1ad4*/ 	.short	0x0210
        /*1ad6*/ 	.short	0x0050


	//----- nvinfo : EIATTR_SW_WAR
	.align		4
.L_43:
        /*1ad8*/ 	.byte	0x04, 0x36
        /*1ada*/ 	.short	(.L_45 - .L_44)
.L_44:
        /*1adc*/ 	.word	0x00000008
.L_45:


//--------------------- .nv.callgraph             --------------------------
	.section	.nv.callgraph,"",@"SHT_CUDA_CALLGRAPH"
	.align	4
	.sectionentsize	8
	.align		4
        /*0000*/ 	.word	0x00000000
	.align		4
        /*0004*/ 	.word	0xffffffff
	.align		4
        /*0008*/ 	.word	0x00000000
	.align		4
        /*000c*/ 	.word	0xfffffffe
	.align		4
        /*0010*/ 	.word	0x00000000
	.align		4
        /*0014*/ 	.word	0xfffffffd
	.align		4
        /*0018*/ 	.word	0x00000000
	.align		4
        /*001c*/ 	.word	0xfffffffc


//--------------------- .text.matmul_kernel       --------------------------
	.section	.text.matmul_kernel,"ax",@progbits
	.align	128
        .global         matmul_kernel
        .type           matmul_kernel,@function
        .size           matmul_kernel,(.L_x_3 - matmul_kernel)
        .other          matmul_kernel,@"STO_CUDA_ENTRY STV_DEFAULT"
matmul_kernel:
.text.matmul_kernel:
[----:B------:R-:W0:Y:S08]  /*0000*/  LDC R1, c[0x0][0x28] ;  /* 0x00000a00ff017b82 */ /* 0x000e300000000800 */
[----:B------:R-:W1:Y:S01]  /*0010*/  LDC.64 R20, c[0x0][0x228] ;  /* 0x00008a00ff147b82 */ /* 0x000e620000000a00 */
[----:B------:R-:W2:Y:S01]  /*0020*/  S2R R5, SR_CTAID.X ;  /* 0x0000000000057919 */ /* 0x000ea20000002500 */
[----:B0-----:R-:W-:Y:S01]  /*0030*/  VIADD R1, R1, 0xfffffc80 ;  /* 0xfffffc8001017836 */ /* 0x001fe20000000000 */
[----:B------:R-:W-:Y:S01]  /*0040*/  UMOV UR16, 0x400 ;  /* 0x0000040000107882 */ /* 0x000fe20000000000 */
[----:B------:R-:W-:Y:S01]  /*0050*/  ULDC.64 UR18, c[0x0][0x208] ;  /* 0x0000820000127ab9 */ /* 0x000fe20000000a00 */
[----:B------:R-:W0:Y:S01]  /*0060*/  S2R R56, SR_TID.X ;  /* 0x0000000000387919 */ /* 0x000e220000002100 */
[----:B------:R-:W-:-:S02]  /*0070*/  CS2R R24, SRZ ;  /* 0x0000000000187805 */ /* 0x000fc4000001ff00 */
[----:B------:R-:W-:Y:S01]  /*0080*/  CS2R R26, SRZ ;  /* 0x00000000001a7805 */ /* 0x000fe2000001ff00 */
[----:B------:R-:W3:Y:S01]  /*0090*/  LDC R244, c[0x0][0x230] ;  /* 0x00008c00fff47b82 */ /* 0x000ee20000000800 */
[----:B------:R-:W-:Y:S02]  /*00a0*/  CS2R R28, SRZ ;  /* 0x00000000001c7805 */ /* 0x000fe4000001ff00 */
[----:B------:R-:W-:Y:S02]  /*00b0*/  CS2R R30, SRZ ;  /* 0x00000000001e7805 */ /* 0x000fe4000001ff00 */
[----:B------:R-:W-:Y:S02]  /*00c0*/  CS2R R32, SRZ ;  /* 0x0000000000207805 */ /* 0x000fe4000001ff00 */
[----:B------:R-:W-:Y:S02]  /*00d0*/  CS2R R34, SRZ ;  /* 0x0000000000227805 */ /* 0x000fe4000001ff00 */
[----:B------:R-:W-:-:S02]  /*00e0*/  CS2R R36, SRZ ;  /* 0x0000000000247805 */ /* 0x000fc4000001ff00 */
[----:B------:R-:W-:Y:S01]  /*00f0*/  CS2R R38, SRZ ;  /* 0x0000000000267805 */ /* 0x000fe2000001ff00 */
[----:B------:R-:W4:Y:S01]  /*0100*/  S2UR UR4, SR_CgaCtaId ;  /* 0x00000000000479c3 */ /* 0x000f220000008800 */
[----:B-1----:R-:W-:-:S05]  /*0110*/  VIADD R0, R21, 0x1f ;  /* 0x0000001f15007836 */ /* 0x002fca0000000000 */
[----:B------:R-:W-:Y:S01]  /*0120*/  SHF.R.S32.HI R3, RZ, 0x1f, R0 ;  /* 0x0000001fff037819 */ /* 0x000fe20000011400 */
[----:B---3--:R-:W-:-:S03]  /*0130*/  VIADD R244, R244, 0x7f ;  /* 0x0000007ff4f47836 */ /* 0x008fc60000000000 */
[----:B------:R-:W-:Y:S02]  /*0140*/  LEA.HI R3, R3, R0, RZ, 0x5 ;  /* 0x0000000003037211 */ /* 0x000fe400078f28ff */
[----:B--2---:R-:W-:Y:S02]  /*0150*/  IABS R8, R5 ;  /* 0x0000000500087213 */ /* 0x004fe40000000000 */
[----:B------:R-:W-:Y:S01]  /*0160*/  SHF.R.S32.HI R3, RZ, 0x5, R3 ;  /* 0x00000005ff037819 */ /* 0x000fe20000011403 */
[----:B----4-:R-:W-:-:S04]  /*0170*/  ULEA UR16, UR4, UR16, 0x18 ;  /* 0x0000001004107291 */ /* 0x010fc8000f8ec03f */
[----:B------:R-:W-:-:S05]  /*0180*/  IMAD.SHL.U32 R4, R3, 0x8, RZ ;  /* 0x0000000803047824 */ /* 0x000fca00078e00ff */
[-C--:B------:R-:W-:Y:S02]  /*0190*/  IABS R7, R4.reuse ;  /* 0x0000000400077213 */ /* 0x080fe40000000000 */
[----:B------:R-:W-:Y:S02]  /*01a0*/  IABS R10, R4 ;  /* 0x00000004000a7213 */ /* 0x000fe40000000000 */
[----:B------:R-:W1:Y:S08]  /*01b0*/  I2F.RP R0, R7 ;  /* 0x0000000700007306 */ /* 0x000e700000209400 */
[----:B-1----:R-:W1:Y:S02]  /*01c0*/  MUFU.RCP R0, R0 ;  /* 0x0000000000007308 */ /* 0x002e640000001000 */
[----:B-1----:R-:W-:-:S02]  /*01d0*/  VIADD R2, R0, 0xffffffe ;  /* 0x0ffffffe00027836 */ /* 0x002fc40000000000 */
[----:B------:R-:W-:-:S04]  /*01e0*/  IMAD.MOV R0, RZ, RZ, -R10 ;  /* 0x000000ffff007224 */ /* 0x000fc800078e0a0a */
[----:B------:R1:W2:Y:S02]  /*01f0*/  F2I.FTZ.U32.TRUNC.NTZ R3, R2 ;  /* 0x0000000200037305 */ /* 0x0002a4000021f000 */
[----:B-1----:R-:W-:Y:S02]  /*0200*/  IMAD.MOV.U32 R2, RZ, RZ, RZ ;  /* 0x000000ffff027224 */ /* 0x002fe400078e00ff */
[----:B--2---:R-:W-:-:S04]  /*0210*/  IMAD.MOV R6, RZ, RZ, -R3 ;  /* 0x000000ffff067224 */ /* 0x004fc800078e0a03 */
[----:B------:R-:W-:Y:S02]  /*0220*/  IMAD R9, R6, R7, RZ ;  /* 0x0000000706097224 */ /* 0x000fe400078e02ff */
[----:B------:R-:W-:Y:S02]  /*0230*/  IMAD.MOV.U32 R6, RZ, RZ, R8 ;  /* 0x000000ffff067224 */ /* 0x000fe400078e0008 */
[----:B------:R-:W-:-:S06]  /*0240*/  IMAD.HI.U32 R3, R3, R9, R2 ;  /* 0x0000000903037227 */ /* 0x000fcc00078e0002 */
[----:B------:R-:W-:-:S04]  /*0250*/  IMAD.HI.U32 R3, R3, R6, RZ ;  /* 0x0000000603037227 */ /* 0x000fc800078e00ff */
[----:B------:R-:W-:-:S05]  /*0260*/  IMAD R0, R3, R0, R6 ;  /* 0x0000000003007224 */ /* 0x000fca00078e0206 */
[----:B------:R-:W-:-:S13]  /*0270*/  ISETP.GT.U32.AND P1, PT, R7, R0, PT ;  /* 0x000000000700720c */ /* 0x000fda0003f24070 */
[----:B------:R-:W-:Y:S02]  /*0280*/  @!P1 IMAD.IADD R0, R0, 0x1, -R7 ;  /* 0x0000000100009824 */ /* 0x000fe400078e0a07 */
[----:B------:R-:W-:Y:S01]  /*0290*/  @!P1 VIADD R3, R3, 0x1 ;  /* 0x0000000103039836 */ /* 0x000fe20000000000 */
[----:B------:R-:W-:Y:S02]  /*02a0*/  ISETP.NE.AND P1, PT, R4, RZ, PT ;  /* 0x000000ff0400720c */ /* 0x000fe40003f25270 */
[----:B------:R-:W-:Y:S02]  /*02b0*/  ISETP.GE.U32.AND P0, PT, R0, R7, PT ;  /* 0x000000070000720c */ /* 0x000fe40003f06070 */
[----:B------:R-:W-:-:S04]  /*02c0*/  LOP3.LUT R0, R5, R4, RZ, 0x3c, !PT ;  /* 0x0000000405007212 */ /* 0x000fc800078e3cff */
[----:B------:R-:W-:Y:S01]  /*02d0*/  ISETP.GE.AND P2, PT, R0, RZ, PT ;  /* 0x000000ff0000720c */ /* 0x000fe20003f46270 */
[----:B------:R-:W-:-:S06]  /*02e0*/  VIADD R0, R20, 0xff ;  /* 0x000000ff14007836 */ /* 0x000fcc0000000000 */
[----:B------:R-:W-:-:S04]  /*02f0*/  @P0 VIADD R3, R3, 0x1 ;  /* 0x0000000103030836 */ /* 0x000fc80000000000 */
[----:B------:R-:W-:Y:S01]  /*0300*/  IMAD.MOV.U32 R2, RZ, RZ, R3 ;  /* 0x000000ffff027224 */ /* 0x000fe200078e0003 */
[----:B------:R-:W-:-:S03]  /*0310*/  SHF.R.S32.HI R3, RZ, 0x1f, R0 ;  /* 0x0000001fff037819 */ /* 0x000fc60000011400 */
[----:B------:R-:W-:Y:S01]  /*0320*/  @!P2 IMAD.MOV R2, RZ, RZ, -R2 ;  /* 0x000000ffff02a224 */ /* 0x000fe200078e0a02 */
[----:B------:R-:W-:Y:S02]  /*0330*/  @!P1 LOP3.LUT R2, RZ, R4, RZ, 0x33, !PT ;  /* 0x00000004ff029212 */ /* 0x000fe400078e33ff */
[----:B------:R-:W-:-:S03]  /*0340*/  LEA.HI R3, R3, R0, RZ, 0x8 ;  /* 0x0000000003037211 */ /* 0x000fc600078f40ff */
[----:B------:R-:W-:Y:S02]  /*0350*/  IMAD.SHL.U32 R6, R2, 0x8, RZ ;  /* 0x0000000802067824 */ /* 0x000fe400078e00ff */
[----:B------:R-:W-:-:S03]  /*0360*/  IMAD.MOV R2, RZ, RZ, -R2 ;  /* 0x000000ffff027224 */ /* 0x000fc600078e0a02 */
[----:B------:R-:W-:Y:S01]  /*0370*/  LEA.HI.SX32 R3, R3, -R6, 0x18 ;  /* 0x8000000603037211 */ /* 0x000fe200078fc2ff */
[----:B------:R-:W-:-:S03]  /*0380*/  IMAD R4, R4, R2, R5 ;  /* 0x0000000204047224 */ /* 0x000fc600078e0205 */
[----:B------:R-:W-:Y:S02]  /*0390*/  VIMNMX R11, R3, 0x8, PT ;  /* 0x00000008030b7848 */ /* 0x000fe40003fe0100 */
[----:B------:R-:W-:Y:S02]  /*03a0*/  IABS R9, R4 ;  /* 0x0000000400097213 */ /* 0x000fe40000000000 */
[----:B------:R-:W-:-:S04]  /*03b0*/  IABS R7, R11 ;  /* 0x0000000b00077213 */ /* 0x000fc80000000000 */
[----:B------:R-:W1:Y:S08]  /*03c0*/  I2F.RP R0, R7 ;  /* 0x0000000700007306 */ /* 0x000e700000209400 */
[----:B-1----:R-:W1:Y:S02]  /*03d0*/  MUFU.RCP R0, R0 ;  /* 0x0000000000007308 */ /* 0x002e640000001000 */
[----:B-1----:R-:W-:-:S06]  /*03e0*/  VIADD R3, R0, 0xffffffe ;  /* 0x0ffffffe00037836 */ /* 0x002fcc0000000000 */
[----:B------:R-:W1:Y:S02]  /*03f0*/  F2I.FTZ.U32.TRUNC.NTZ R3, R3 ;  /* 0x0000000300037305 */ /* 0x000e64000021f000 */
[----:B-1----:R-:W-:-:S04]  /*0400*/  IMAD.MOV R8, RZ, RZ, -R3 ;  /* 0x000000ffff087224 */ /* 0x002fc800078e0a03 */
[----:B------:R-:W-:Y:S01]  /*0410*/  IMAD.MOV.U32 R2, RZ, RZ, R8 ;  /* 0x000000ffff027224 */ /* 0x000fe200078e0008 */
[----:B------:R-:W-:-:S03]  /*0420*/  IABS R8, R11 ;  /* 0x0000000b00087213 */ /* 0x000fc60000000000 */
[----:B------:R-:W-:Y:S02]  /*0430*/  IMAD R5, R2, R7, RZ ;  /* 0x0000000702057224 */ /* 0x000fe400078e02ff */
[----:B------:R-:W-:Y:S02]  /*0440*/  IMAD.MOV.U32 R2, RZ, RZ, RZ ;  /* 0x000000ffff027224 */ /* 0x000fe400078e00ff */
[----:B------:R-:W-:Y:S02]  /*0450*/  IMAD.MOV R0, RZ, RZ, -R8 ;  /* 0x000000ffff007224 */ /* 0x000fe400078e0a08 */
[----:B------:R-:W-:Y:S01]  /*0460*/  IMAD.HI.U32 R2, R3, R5, R2 ;  /* 0x0000000503027227 */ /* 0x000fe200078e0002 */
[----:B0-----:R-:W-:-:S05]  /*0470*/  LOP3.LUT R3, R56, 0xff, RZ, 0xc0, !PT ;  /* 0x000000ff38037812 */ /* 0x001fca00078ec0ff */
        /* <DEDUP_REMOVED lines=8> */
[----:B------:R-:W-:-:S07]  /*0500*/  ISETP.GE.AND P2, PT, R0, RZ, PT ;  /* 0x000000ff0000720c */ /* 0x000fce0003f46270 */
[----:B------:R-:W-:Y:S01]  /*0510*/  @P0 VIADD R2, R2, 0x1 ;  /* 0x0000000102020836 */ /* 0x000fe20000000000 */
[----:B------:R-:W-:-:S05]  /*0520*/  ISETP.GE.AND P0, PT, R244, 0x80, PT ;  /* 0x00000080f400780c */ /* 0x000fca0003f06270 */
[----:B------:R-:W-:Y:S01]  /*0530*/  @!P2 IMAD.MOV R2, RZ, RZ, -R2 ;  /* 0x000000ffff02a224 */ /* 0x000fe200078e0a02 */
[----:B------:R-:W-:-:S05]  /*0540*/  @!P1 LOP3.LUT R2, RZ, R11, RZ, 0x33, !PT ;  /* 0x0000000bff029212 */ /* 0x000fca00078e33ff */
[----:B------:R-:W-:Y:S02]  /*0550*/  IMAD.MOV R0, RZ, RZ, -R2 ;  /* 0x000000ffff007224 */ /* 0x000fe400078e0a02 */
[----:B------:R-:W-:Y:S02]  /*0560*/  IMAD.SHL.U32 R12, R2, 0x20, RZ ;  /* 0x00000020020c7824 */ /* 0x000fe400078e00ff */
[----:B------:R-:W-:-:S04]  /*0570*/  IMAD R0, R11, R0, R4 ;  /* 0x000000000b007224 */ /* 0x000fc800078e0204 */
[----:B------:R-:W-:-:S04]  /*0580*/  IMAD.IADD R0, R6, 0x1, R0 ;  /* 0x0000000106007824 */ /* 0x000fc800078e0200 */
[----:B------:R-:W-:-:S05]  /*0590*/  IMAD R13, R0, 0x100, R3 ;  /* 0x00000100000d7824 */ /* 0x000fca00078e0203 */
[----:B------:R0:W-:Y:S04]  /*05a0*/  STL [R1+0x324], R13 ;  /* 0x0003240d01007387 */ /* 0x0001e80000100800 */
[----:B------:R0:W-:Y:S01]  /*05b0*/  STL [R1+0x31c], R12 ;  /* 0x00031c0c01007387 */ /* 0x0001e20000100800 */
[----:B------:R-:W-:Y:S05]  /*05c0*/  @!P0 BRA `(.L_x_0) ;  /* 0x000000b400308947 */ /* 0x000fea0003800000 */
[----:B------:R-:W-:Y:S01]  /*05d0*/  IABS R7, R20 ;  /* 0x0000001400077213 */ /* 0x000fe20000000000 */
[----:B------:R-:W-:Y:S01]  /*05e0*/  ULDC UR17, c[0x0][0x23c] ;  /* 0x00008f0000117ab9 */ /* 0x000fe20000000800 */
[----:B------:R-:W-:Y:S01]  /*05f0*/  IABS R25, R21 ;  /* 0x0000001500197213 */ /* 0x000fe20000000000 */
[----:B------:R-:W-:Y:S01]  /*0600*/  ULDC.64 UR4, c[0x0][0x218] ;  /* 0x0000860000047ab9 */ /* 0x000fe20000000a00 */
[----:B------:R-:W1:Y:S01]  /*0610*/  I2F.RP R0, R7 ;  /* 0x0000000700007306 */ /* 0x000e620000209400 */
[----:B------:R-:W-:Y:S01]  /*0620*/  SHF.R.U32.HI R8, RZ, 0x7, R56 ;  /* 0x00000007ff087819 */ /* 0x000fe20000011638 */
[----:B------:R-:W-:Y:S01]  /*0630*/  ULDC.64 UR6, c[0x0][0x210] ;  /* 0x0000840000067ab9 */ /* 0x000fe20000000a00 */
[----:B------:R-:W-:Y:S01]  /*0640*/  ISETP.GE.AND P4, PT, R13, RZ, PT ;  /* 0x000000ff0d00720c */ /* 0x000fe20003f86270 */
[----:B------:R-:W-:Y:S01]  /*0650*/  IMAD.MOV.U32 R67, RZ, RZ, RZ ;  /* 0x000000ffff437224 */ /* 0x000fe200078e00ff */
[----:B------:R-:W-:Y:S02]  /*0660*/  ISETP.NE.AND P1, PT, R20, RZ, PT ;  /* 0x000000ff1400720c */ /* 0x000fe40003f25270 */
[----:B------:R-:W-:-:S02]  /*0670*/  CS2R R40, SRZ ;  /* 0x0000000000287805 */ /* 0x000fc4000001ff00 */
[----:B------:R-:W-:Y:S01]  /*0680*/  CS2R R42, SRZ ;  /* 0x00000000002a7805 */ /* 0x000fe2000001ff00 */
[----:B------:R-:W2:Y:S01]  /*0690*/  I2F.RP R6, R25 ;  /* 0x0000001900067306 */ /* 0x000ea20000209400 */
[----:B------:R-:W-:Y:S02]  /*06a0*/  CS2R R44, SRZ ;  /* 0x00000000002c7805 */ /* 0x000fe4000001ff00 */
[----:B------:R-:W-:Y:S02]  /*06b0*/  CS2R R46, SRZ ;  /* 0x00000000002e7805 */ /* 0x000fe4000001ff00 */
[----:B------:R-:W-:Y:S02]  /*06c0*/  CS2R R48, SRZ ;  /* 0x0000000000307805 */ /* 0x000fe4000001ff00 */
[----:B------:R-:W-:Y:S02]  /*06d0*/  CS2R R50, SRZ ;  /* 0x0000000000327805 */ /* 0x000fe4000001ff00 */
[----:B------:R-:W-:-:S02]  /*06e0*/  CS2R R52, SRZ ;  /* 0x0000000000347805 */ /* 0x000fc4000001ff00 */
[----:B------:R-:W-:Y:S01]  /*06f0*/  CS2R R54, SRZ ;  /* 0x0000000000367805 */ /* 0x000fe2000001ff00 */
[----:B-1----:R-:W1:Y:S08]  /*0700*/  MUFU.RCP R0, R0 ;  /* 0x0000000000007308 */ /* 0x002e700000001000 */
[----:B--2---:R-:W2:Y:S01]  /*0710*/  MUFU.RCP R6, R6 ;  /* 0x0000000600067308 */ /* 0x004ea20000001000 */
[----:B-1----:R-:W-:Y:S01]  /*0720*/  VIADD R2, R0, 0xffffffe ;  /* 0x0ffffffe00027836 */ /* 0x002fe20000000000 */
[----:B------:R-:W-:-:S06]  /*0730*/  SGXT.U32 R0, R8, 0x1 ;  /* 0x000000010800781a */ /* 0x000fcc0000000000 */
[----:B------:R1:W3:Y:S01]  /*0740*/  F2I.FTZ.U32.TRUNC.NTZ R3, R2 ;  /* 0x0000000200037305 */ /* 0x0002e2000021f000 */
[----:B------:R-:W-:Y:S02]  /*0750*/  LOP3.LUT R23, R12, R0, RZ, 0xfc, !PT ;  /* 0x000000000c177212 */ /* 0x000fe400078efcff */
[----:B0-----:R-:W-:Y:S01]  /*0760*/  SHF.R.U32.HI R12, RZ, 0x5, R56 ;  /* 0x00000005ff0c7819 */ /* 0x001fe20000011638 */
[----:B--2---:R-:W-:Y:S01]  /*0770*/  VIADD R4, R6, 0xffffffe ;  /* 0x0ffffffe06047836 */ /* 0x004fe20000000000 */
[----:B------:R-:W-:Y:S02]  /*0780*/  LOP3.LUT R11, R23, 0x1a, RZ, 0xfc, !PT ;  /* 0x0000001a170b7812 */ /* 0x000fe400078efcff */
[----:B------:R-:W-:Y:S01]  /*0790*/  R2UR UR40, R12 ;  /* 0x000000000c2872ca */ /* 0x000fe200000e0000 */
[----:B------:R0:W2:Y:S01]  /*07a0*/  F2I.FTZ.U32.TRUNC.NTZ R5, R4 ;  /* 0x0000000400057305 */ /* 0x0000a2000021f000 */
[----:B-1----:R-:W-:Y:S01]  /*07b0*/  IMAD.MOV.U32 R2, RZ, RZ, RZ ;  /* 0x000000ffff027224 */ /* 0x002fe200078e00ff */
[----:B------:R-:W-:-:S02]  /*07c0*/  IABS R8, R11 ;  /* 0x0000000b00087213 */ /* 0x000fc40000000000 */
[C---:B------:R-:W-:Y:S02]  /*07d0*/  LOP3.LUT R26, R23.reuse, 0xe, RZ, 0xfc, !PT ;  /* 0x0000000e171a7812 */ /* 0x040fe400078efcff */
[C---:B------:R-:W-:Y:S01]  /*07e0*/  LOP3.LUT R27, R23.reuse, 0xc, RZ, 0xfc, !PT ;  /* 0x0000000c171b7812 */ /* 0x040fe200078efcff */
[----:B---3--:R-:W-:Y:S01]  /*07f0*/  IMAD.MOV R10, RZ, RZ, -R3 ;  /* 0x000000ffff0a7224 */ /* 0x008fe200078e0a03 */
[----:B------:R-:W-:Y:S01]  /*0800*/  IABS R15, R26 ;  /* 0x0000001a000f7213 */ /* 0x000fe20000000000 */
[----:B0-----:R-:W-:Y:S01]  /*0810*/  IMAD.MOV.U32 R4, RZ, RZ, RZ ;  /* 0x000000ffff047224 */ /* 0x001fe200078e00ff */
[----:B------:R-:W-:Y:S01]  /*0820*/  IABS R17, R27 ;  /* 0x0000001b00117213 */ /* 0x000fe20000000000 */
[----:B------:R-:W-:Y:S01]  /*0830*/  IMAD R9, R10, R7, RZ ;  /* 0x000000070a097224 */ /* 0x000fe200078e02ff */
[----:B------:R-:W-:Y:S02]  /*0840*/  IABS R10, R13 ;  /* 0x0000000d000a7213 */ /* 0x000fe40000000000 */
[C---:B------:R-:W-:Y:S01]  /*0850*/  LOP3.LUT R13, R23.reuse, 0x12, RZ, 0xfc, !PT ;  /* 0x00000012170d7812 */ /* 0x040fe200078efcff */
[----:B--2---:R-:W-:Y:S01]  /*0860*/  IMAD.MOV R6, RZ, RZ, -R5 ;  /* 0x000000ffff067224 */ /* 0x004fe200078e0a05 */
[----:B------:R-:W-:Y:S01]  /*0870*/  LOP3.LUT R28, R23, 0xa, RZ, 0xfc, !PT ;  /* 0x0000000a171c7812 */ /* 0x000fe200078efcff */
[----:B------:R-:W-:Y:S01]  /*0880*/  IMAD.HI.U32 R3, R3, R9, R2 ;  /* 0x0000000903037227 */ /* 0x000fe200078e0002 */
[----:B------:R-:W-:-:S02]  /*0890*/  IABS R12, R13 ;  /* 0x0000000d000c7213 */ /* 0x000fc40000000000 */
[----:B------:R-:W-:Y:S01]  /*08a0*/  IABS R19, R28 ;  /* 0x0000001c00137213 */ /* 0x000fe20000000000 */
[----:B------:R-:W-:Y:S01]  /*08b0*/  IMAD.MOV.U32 R2, RZ, RZ, R10 ;  /* 0x000000ffff027224 */ /* 0x000fe200078e000a */
[C---:B------:R-:W-:Y:S01]  /*08c0*/  LOP3.LUT R10, R23.reuse, 0x1e, RZ, 0xfc, !PT ;  /* 0x0000001e170a7812 */ /* 0x040fe200078efcff */
[----:B------:R-:W-:Y:S01]  /*08d0*/  IMAD.MOV.U32 R0, RZ, RZ, R6 ;  /* 0x000000ffff007224 */ /* 0x000fe200078e0006 */
[----:B------:R-:W-:Y:S01]  /*08e0*/  LOP3.LUT R29, R23, 0x8, RZ, 0xfc, !PT ;  /* 0x00000008171d7812 */ /* 0x000fe200078efcff */
[----:B------:R-:W-:Y:S01]  /*08f0*/  IMAD.HI.U32 R3, R3, R2, RZ ;  /* 0x0000000203037227 */ /* 0x000fe200078e00ff */
[----:B------:R-:W-:Y:S02]  /*0900*/  ISETP.GE.AND P5, PT, R10, RZ, PT ;  /* 0x000000ff0a00720c */ /* 0x000fe40003fa6270 */
[----:B------:R-:W-:Y:S01]  /*0910*/  IABS R22, R29 ;  /* 0x0000001d00167213 */ /* 0x000fe20000000000 */
[----:B------:R-:W-:Y:S01]  /*0920*/  IMAD R9, R0, R25, RZ ;  /* 0x0000001900097224 */ /* 0x000fe200078e02ff */
[----:B------:R-:W-:Y:S01]  /*0930*/  IABS R0, R10 ;  /* 0x0000000a00007213 */ /* 0x000fe20000000000 */
[----:B------:R-:W-:Y:S01]  /*0940*/  IMAD.MOV R3, RZ, RZ, -R3 ;  /* 0x000000ffff037224 */ /* 0x000fe200078e0a03 */
[----:B------:R-:W-:Y:S01]  /*0950*/  LOP3.LUT R30, R23, 0x6, RZ, 0xfc, !PT ;  /* 0x00000006171e7812 */ /* 0x000fe200078efcff */
[----:B------:R-:W-:Y:S01]  /*0960*/  IMAD.HI.U32 R4, R5, R9, R4 ;  /* 0x0000000905047227 */ /* 0x000fe200078e0004 */
[----:B------:R-:W-:-:S02]  /*0970*/  LOP3.LUT R9, R23, 0x1c, RZ, 0xfc, !PT ;  /* 0x0000001c17097812 */ /* 0x000fc400078efcff */
[----:B------:R-:W-:Y:S01]  /*0980*/  LOP3.LUT R31, R23, 0x4, RZ, 0xfc, !PT ;  /* 0x00000004171f7812 */ /* 0x000fe200078efcff */
[----:B------:R-:W-:Y:S01]  /*0990*/  IMAD.MOV.U32 R5, RZ, RZ, R0 ;  /* 0x000000ffff057224 */ /* 0x000fe200078e0000 */
[----:B------:R-:W-:Y:S01]  /*09a0*/  IABS R6, R9 ;  /* 0x0000000900067213 */ /* 0x000fe20000000000 */
[----:B------:R-:W-:Y:S02]  /*09b0*/  IMAD R0, R7, R3, R2 ;  /* 0x0000000307007224 */ /* 0x000fe400078e0202 */
[----:B------:R-:W-:-:S03]  /*09c0*/  IMAD.HI.U32 R2, R4, R5, RZ ;  /* 0x0000000504027227 */ /* 0x000fc600078e00ff */
[----:B------:R-:W-:Y:S01]  /*09d0*/  ISETP.GT.U32.AND P0, PT, R7, R0, PT ;  /* 0x000000000700720c */ /* 0x000fe20003f04070 */
[----:B------:R-:W-:Y:S02]  /*09e0*/  IMAD.MOV R2, RZ, RZ, -R2 ;  /* 0x000000ffff027224 */ /* 0x000fe400078e0a02 */
[----:B------:R-:W-:-:S04]  /*09f0*/  IMAD.HI.U32 R3, R4, R6, RZ ;  /* 0x0000000604037227 */ /* 0x000fc800078e00ff */
[C---:B------:R-:W-:Y:S02]  /*0a00*/  IMAD R2, R25.reuse, R2, R5 ;  /* 0x0000000219027224 */ /* 0x040fe400078e0205 */
[----:B------:R-:W-:Y:S01]  /*0a10*/  IMAD.MOV R5, RZ, RZ, -R3 ;  /* 0x000000ffff057224 */ /* 0x000fe200078e0a03 */
[----:B------:R-:W-:Y:S02]  /*0a20*/  SHF.R.S32.HI R3, RZ, 0x1f, R244 ;  /* 0x0000001fff037819 */ /* 0x000fe400000114f4 */
[----:B------:R-:W-:Y:S01]  /*0a30*/  ISETP.GT.U32.AND P6, PT, R25, R2, PT ;  /* 0x000000021900720c */ /* 0x000fe20003fc4070 */
[----:B------:R-:W-:Y:S01]  /*0a40*/  @!P0 IMAD.IADD R0, R0, 0x1, -R7 ;  /* 0x0000000100008824 */ /* 0x000fe200078e0a07 */
[----:B------:R-:W-:Y:S01]  /*0a50*/  LEA.HI R244, R3, R244, RZ, 0x7 ;  /* 0x000000f403f47211 */ /* 0x000fe200078f38ff */
[----:B------:R-:W-:Y:S01]  /*0a60*/  IMAD.HI.U32 R3, R4, R8, RZ ;  /* 0x0000000804037227 */ /* 0x000fe200078e00ff */
[----:B------:R-:W-:Y:S02]  /*0a70*/  ISETP.GE.AND P0, PT, R9, RZ, PT ;  /* 0x000000ff0900720c */ /* 0x000fe40003f06270 */
[----:B------:R-:W-:Y:S01]  /*0a80*/  ISETP.GT.U32.AND P2, PT, R7, R0, PT ;  /* 0x000000000700720c */ /* 0x000fe20003f44070 */
[----:B------:R-:W-:Y:S01]  /*0a90*/  IMAD.MOV R3, RZ, RZ, -R3 ;  /* 0x000000ffff037224 */ /* 0x000fe200078e0a03 */
[----:B------:R-:W-:Y:S01]  /*0aa0*/  SHF.R.S32.HI R244, RZ, 0x7, R244 ;  /* 0x00000007fff47819 */ /* 0x000fe200000114f4 */
[----:B------:R-:W-:Y:S01]  /*0ab0*/  IMAD R6, R25, R5, R6 ;  /* 0x0000000519067224 */ /* 0x000fe200078e0206 */
[----:B------:R-:W-:Y:S01]  /*0ac0*/  LOP3.LUT R5, R23, 0x16, RZ, 0xfc, !PT ;  /* 0x0000001617057812 */ /* 0x000fe200078efcff */
[----:B------:R-:W-:-:S02]  /*0ad0*/  IMAD R8, R25, R3, R8 ;  /* 0x0000000319087224 */ /* 0x000fc400078e0208 */
[----:B------:R-:W-:Y:S01]  /*0ae0*/  @!P6 IMAD.IADD R2, R2, 0x1, -R25 ;  /* 0x000000010202e824 */ /* 0x000fe200078e0a19 */
[C---:B------:R-:W-:Y:S01]  /*0af0*/  ISETP.GT.U32.AND P3, PT, R25.reuse, R6, PT ;  /* 0x000000061900720c */ /* 0x040fe20003f64070 */
[----:B------:R-:W-:Y:S01]  /*0b00*/  STL [R1+0x320], R244 ;  /* 0x000320f401007387 */ /* 0x000fe20000100800 */
[----:B------:R-:W-:Y:S02]  /*0b10*/  IABS R10, R5 ;  /* 0x00000005000a7213 */ /* 0x000fe40000000000 */
[----:B------:R-:W-:Y:S01]  /*0b20*/  ISETP.GT.U32.AND P6, PT, R25, R2, PT ;  /* 0x000000021900720c */ /* 0x000fe20003fc4070 */
[----:B------:R-:W-:Y:S01]  /*0b30*/  @!P2 IMAD.IADD R0, R0, 0x1, -R7 ;  /* 0x000000010000a824 */ /* 0x000fe200078e0a07 */
[----:B------:R-:W-:Y:S02]  /*0b40*/  LOP3.LUT R7, R23, 0x14, RZ, 0xfc, !PT ;  /* 0x0000001417077812 */ /* 0x000fe400078efcff */
[----:B------:R-:W-:Y:S01]  /*0b50*/  ISETP.GE.AND P2, PT, R11, RZ, PT ;  /* 0x000000ff0b00720c */ /* 0x000fe20003f46270 */
[----:B------:R-:W-:Y:S01]  /*0b60*/  IMAD.MOV.U32 R3, RZ, RZ, R0 ;  /* 0x000000ffff037224 */ /* 0x000fe200078e0000 */
[----:B------:R-:W-:-:S02]  /*0b70*/  LOP3.LUT R0, R23, 0x18, RZ, 0xfc, !PT ;  /* 0x0000001817007812 */ /* 0x000fc400078efcff */
[----:B------:R-:W-:Y:S01]  /*0b80*/  IABS R11, R7 ;  /* 0x00000007000b7213 */ /* 0x000fe20000000000 */
[----:B------:R-:W-:Y:S01]  /*0b90*/  @!P4 IMAD.MOV R3, RZ, RZ, -R3 ;  /* 0x000000ffff03c224 */ /* 0x000fe200078e0a03 */
[----:B------:R-:W-:Y:S01]  /*0ba0*/  @!P1 LOP3.LUT R3, RZ, R20, RZ, 0x33, !PT ;  /* 0x00000014ff039212 */ /* 0x000fe200078e33ff */
[--C-:B------:R-:W-:Y:S01]  /*0bb0*/  @!P3 IMAD.IADD R6, R6, 0x1, -R25.reuse ;  /* 0x000000010606b824 */ /* 0x100fe200078e0a19 */
[----:B------:R-:W-:Y:S01]  /*0bc0*/  ISETP.GT.U32.AND P1, PT, R25, R8, PT ;  /* 0x000000081900720c */ /* 0x000fe20003f24070 */
[----:B------:R-:W-:Y:S01]  /*0bd0*/  @!P6 IMAD.IADD R2, R2, 0x1, -R25 ;  /* 0x000000010202e824 */ /* 0x000fe200078e0a19 */
[----:B------:R-:W-:Y:S02]  /*0be0*/  IABS R9, R0 ;  /* 0x0000000000097213 */ /* 0x000fe40000000000 */
[----:B------:R-:W-:Y:S01]  /*0bf0*/  ISETP.GE.AND P6, PT, R5, RZ, PT ;  /* 0x000000ff0500720c */ /* 0x000fe20003fc6270 */
[----:B------:R-:W-:Y:S01]  /*0c00*/  IMAD.HI.U32 R5, R4, R10, RZ ;  /* 0x0000000a04057227 */ /* 0x000fe200078e00ff */
[----:B------:R-:W-:-:S02]  /*0c10*/  ISETP.GE.AND P3, PT, R0, RZ, PT ;  /* 0x000000ff0000720c */ /* 0x000fc40003f66270 */
[----:B------:R-:W-:Y:S01]  /*0c20*/  ISETP.GT.U32.AND P4, PT, R25, R6, PT ;  /* 0x000000061900720c */ /* 0x000fe20003f84070 */
[----:B------:R-:W-:-:S04]  /*0c30*/  IMAD.HI.U32 R0, R4, R9, RZ ;  /* 0x0000000904007227 */ /* 0x000fc800078e00ff */
[----:B------:R-:W-:Y:S02]  /*0c40*/  @!P1 IMAD.IADD R8, R8, 0x1, -R25 ;  /* 0x0000000108089824 */ /* 0x000fe400078e0a19 */
[----:B------:R-:W-:Y:S02]  /*0c50*/  IMAD.MOV R5, RZ, RZ, -R5 ;  /* 0x000000ffff057224 */ /* 0x000fe400078e0a05 */
[----:B------:R-:W-:Y:S01]  /*0c60*/  IMAD.MOV R0, RZ, RZ, -R0 ;  /* 0x000000ffff007224 */ /* 0x000fe200078e0a00 */
[C---:B------:R-:W-:Y:S01]  /*0c70*/  ISETP.GT.U32.AND P1, PT, R25.reuse, R8, PT ;  /* 0x000000081900720c */ /* 0x040fe20003f24070 */
[C---:B------:R-:W-:Y:S02]  /*0c80*/  IMAD R10, R25.reuse, R5, R10 ;  /* 0x00000005190a7224 */ /* 0x040fe400078e020a */
[----:B------:R-:W-:Y:S02]  /*0c90*/  IMAD R0, R25, R0, R9 ;  /* 0x0000000019007224 */ /* 0x000fe400078e0209 */
[----:B------:R-:W-:-:S02]  /*0ca0*/  IMAD.MOV.U32 R5, RZ, RZ, R2 ;  /* 0x000000ffff057224 */ /* 0x000fc400078e0002 */
[----:B------:R-:W-:Y:S01]  /*0cb0*/  @!P4 IMAD.IADD R6, R6, 0x1, -R25 ;  /* 0x000000010606c824 */ /* 0x000fe200078e0a19 */
[----:B------:R-:W-:Y:S01]  /*0cc0*/  ISETP.GE.AND P4, PT, R7, RZ, PT ;  /* 0x000000ff0700720c */ /* 0x000fe20003f86270 */
[----:B------:R-:W-:Y:S01]  /*0cd0*/  @!P5 IMAD.MOV R5, RZ, RZ, -R5 ;  /* 0x000000ffff05d224 */ /* 0x000fe200078e0a05 */
[----:B------:R-:W-:Y:S01]  /*0ce0*/  ISETP.GT.U32.AND P5, PT, R25, R0, PT ;  /* 0x000000001900720c */ /* 0x000fe20003fa4070 */
[----:B------:R-:W-:-:S04]  /*0cf0*/  IMAD.HI.U32 R9, R4, R12, RZ ;  /* 0x0000000c04097227 */ /* 0x000fc800078e00ff */
[----:B------:R-:W-:Y:S01]  /*0d00*/  @!P1 IMAD.IADD R8, R8, 0x1, -R25 ;  /* 0x0000000108089824 */ /* 0x000fe200078e0a19 */
[----:B------:R-:W-:Y:S01]  /*0d10*/  ISETP.GT.U32.AND P1, PT, R25, R10, PT ;  /* 0x0000000a1900720c */ /* 0x000fe20003f24070 */
[----:B------:R-:W-:-:S04]  /*0d20*/  IMAD.HI.U32 R7, R4, R11, RZ ;  /* 0x0000000b04077227 */ /* 0x000fc800078e00ff */
[----:B------:R-:W-:Y:S02]  /*0d30*/  IMAD.MOV R9, RZ, RZ, -R9 ;  /* 0x000000ffff097224 */ /* 0x000fe400078e0a09 */
[----:B------:R-:W-:Y:S02]  /*0d40*/  @!P5 IMAD.IADD R0, R0, 0x1, -R25 ;  /* 0x000000010000d824 */ /* 0x000fe400078e0a19 */
[----:B------:R-:W-:Y:S02]  /*0d50*/  IMAD.MOV R2, RZ, RZ, -R7 ;  /* 0x000000ffff027224 */ /* 0x000fe400078e0a07 */
[----:B------:R-:W-:Y:S01]  /*0d60*/  IMAD.MOV.U32 R7, RZ, RZ, R6 ;  /* 0x000000ffff077224 */ /* 0x000fe200078e0006 */
[C---:B------:R-:W-:Y:S01]  /*0d70*/  ISETP.GT.U32.AND P5, PT, R25.reuse, R0, PT ;  /* 0x000000001900720c */ /* 0x040fe20003fa4070 */
[----:B------:R-:W-:Y:S02]  /*0d80*/  @!P1 IMAD.IADD R10, R10, 0x1, -R25 ;  /* 0x000000010a0a9824 */ /* 0x000fe400078e0a19 */
[----:B------:R-:W-:Y:S01]  /*0d90*/  IMAD R6, R25, R9, R12 ;  /* 0x0000000919067224 */ /* 0x000fe200078e020c */
[----:B------:R-:W-:Y:S01]  /*0da0*/  LOP3.LUT R9, R23, 0x10, RZ, 0xfc, !PT ;  /* 0x0000001017097812 */ /* 0x000fe200078efcff */
[C---:B------:R-:W-:Y:S01]  /*0db0*/  IMAD R2, R25.reuse, R2, R11 ;  /* 0x0000000219027224 */ /* 0x040fe200078e020b */
[----:B------:R-:W-:Y:S01]  /*0dc0*/  ISETP.GT.U32.AND P1, PT, R25, R10, PT ;  /* 0x0000000a1900720c */ /* 0x000fe20003f24070 */
[----:B------:R-:W-:Y:S01]  /*0dd0*/  @!P2 IMAD.MOV R8, RZ, RZ, -R8 ;  /* 0x000000ffff08a224 */ /* 0x000fe200078e0a08 */
[----:B------:R-:W-:Y:S01]  /*0de0*/  IABS R12, R9 ;  /* 0x00000009000c7213 */ /* 0x000fe20000000000 */
[----:B------:R-:W-:Y:S01]  /*0df0*/  @!P0 IMAD.MOV R7, RZ, RZ, -R7 ;  /* 0x000000ffff078224 */ /* 0x000fe200078e0a07 */
[----:B------:R-:W-:Y:S01]  /*0e00*/  ISETP.GE.AND P2, PT, R9, RZ, PT ;  /* 0x000000ff0900720c */ /* 0x000fe20003f46270 */
[----:B------:R-:W-:Y:S01]  /*0e10*/  IMAD.HI.U32 R11, R4, R15, RZ ;  /* 0x0000000f040b7227 */ /* 0x000fe200078e00ff */
[----:B------:R-:W-:-:S03]  /*0e20*/  ISETP.GE.AND P0, PT, R13, RZ, PT ;  /* 0x000000ff0d00720c */ /* 0x000fc60003f06270 */
[----:B------:R-:W-:Y:S01]  /*0e30*/  @!P5 IMAD.IADD R0, R0, 0x1, -R25 ;  /* 0x000000010000d824 */ /* 0x000fe200078e0a19 */
        /* <DEDUP_REMOVED lines=8> */
[----:B------:R-:W-:Y:S01]  /*0ec0*/  IMAD.MOV R18, RZ, RZ, -R13 ;  /* 0x000000ffff127224 */ /* 0x000fe200078e0a0d */
[C---:B------:R-:W-:Y:S01]  /*0ed0*/  ISETP.GT.U32.AND P5, PT, R25.reuse, R2, PT ;  /* 0x000000021900720c */ /* 0x040fe20003fa4070 */
[----:B------:R-:W-:Y:S02]  /*0ee0*/  @!P1 IMAD.IADD R6, R6, 0x1, -R25 ;  /* 0x0000000106069824 */ /* 0x000fe400078e0a19 */
[----:B------:R-:W-:-:S02]  /*0ef0*/  IMAD R12, R25, R14, R12 ;  /* 0x0000000e190c7224 */ /* 0x000fc400078e020c */
[C---:B------:R-:W-:Y:S01]  /*0f00*/  IMAD R14, R25.reuse, R16, R15 ;  /* 0x00000010190e7224 */ /* 0x040fe200078e020f */
[C---:B------:R-:W-:Y:S01]  /*0f10*/  ISETP.GT.U32.AND P1, PT, R25.reuse, R6, PT ;  /* 0x000000061900720c */ /* 0x040fe20003f24070 */
[----:B------:R-:W-:Y:S01]  /*0f20*/  IMAD R15, R25, R18, R17 ;  /* 0x00000012190f7224 */ /* 0x000fe200078e0211 */
[----:B------:R-:W-:Y:S01]  /*0f30*/  LOP3.LUT R17, R23, 0x2, RZ, 0xfc, !PT ;  /* 0x0000000217117812 */ /* 0x000fe200078efcff */
[----:B------:R-:W-:Y:S01]  /*0f40*/  @!P6 IMAD.MOV R10, RZ, RZ, -R10 ;  /* 0x000000ffff0ae224 */ /* 0x000fe200078e0a0a */
[----:B------:R-:W-:Y:S01]  /*0f50*/  ISETP.GT.U32.AND P6, PT, R25, R12, PT ;  /* 0x0000000c1900720c */ /* 0x000fe20003fc4070 */
[----:B------:R-:W-:Y:S01]  /*0f60*/  IMAD.HI.U32 R9, R4, R19, RZ ;  /* 0x0000001304097227 */ /* 0x000fe200078e00ff */
[----:B------:R-:W-:-:S03]  /*0f70*/  IABS R24, R17 ;  /* 0x0000001100187213 */ /* 0x000fc60000000000 */
[----:B------:R-:W-:Y:S02]  /*0f80*/  IMAD.MOV R20, RZ, RZ, -R9 ;  /* 0x000000ffff147224 */ /* 0x000fe400078e0a09 */
[--C-:B------:R-:W-:Y:S01]  /*0f90*/  @!P5 IMAD.IADD R2, R2, 0x1, -R25.reuse ;  /* 0x000000010202d824 */ /* 0x100fe200078e0a19 */
[C---:B------:R-:W-:Y:S01]  /*0fa0*/  ISETP.GT.U32.AND P5, PT, R25.reuse, R14, PT ;  /* 0x0000000e1900720c */ /* 0x040fe20003fa4070 */
[----:B------:R-:W-:Y:S01]  /*0fb0*/  @!P1 IMAD.IADD R6, R6, 0x1, -R25 ;  /* 0x0000000106069824 */ /* 0x000fe200078e0a19 */
[----:B------:R-:W-:Y:S01]  /*0fc0*/  ISETP.GT.U32.AND P1, PT, R25, R15, PT ;  /* 0x0000000f1900720c */ /* 0x000fe20003f24070 */
[----:B------:R-:W-:-:S04]  /*0fd0*/  IMAD.HI.U32 R11, R4, R22, RZ ;  /* 0x00000016040b7227 */ /* 0x000fc800078e00ff */
[C---:B------:R-:W-:Y:S01]  /*0fe0*/  IMAD R16, R25.reuse, R20, R19 ;  /* 0x0000001419107224 */ /* 0x040fe200078e0213 */
[----:B------:R-:W-:Y:S01]  /*0ff0*/  IABS R20, R30 ;  /* 0x0000001e00147213 */ /* 0x000fe20000000000 */
[----:B------:R-:W-:Y:S02]  /*1000*/  IMAD.MOV R11, RZ, RZ, -R11 ;  /* 0x000000ffff0b7224 */ /* 0x000fe400078e0a0b */
[----:B------:R-:W-:Y:S01]  /*1010*/  IMAD.MOV.U32 R9, RZ, RZ, R0 ;  /* 0x000000ffff097224 */ /* 0x000fe200078e0000 */
[----:B------:R-:W-:Y:S01]  /*1020*/  IABS R0, R23 ;  /* 0x0000001700007213 */ /* 0x000fe20000000000 */
[----:B------:R-:W-:Y:S01]  /*1030*/  @!P6 IMAD.IADD R12, R12, 0x1, -R25 ;  /* 0x000000010c0ce824 */ /* 0x000fe200078e0a19 */
[C---:B------:R-:W-:Y:S01]  /*1040*/  ISETP.GT.U32.AND P6, PT, R25.reuse, R16, PT ;  /* 0x000000101900720c */ /* 0x040fe20003fc4070 */
[----:B------:R-:W-:Y:S01]  /*1050*/  IMAD R18, R25, R11, R22 ;  /* 0x0000000b19127224 */ /* 0x000fe200078e0216 */
[----:B------:R-:W-:Y:S01]  /*1060*/  IABS R22, R31 ;  /* 0x0000001f00167213 */ /* 0x000fe20000000000 */
[----:B------:R-:W-:Y:S01]  /*1070*/  @!P3 IMAD.MOV R9, RZ, RZ, -R9 ;  /* 0x000000ffff09b224 */ /* 0x000fe200078e0a09 */
[----:B------:R-:W-:Y:S01]  /*1080*/  ISETP.GE.AND P3, PT, R23, RZ, PT ;  /* 0x000000ff1700720c */ /* 0x000fe20003f66270 */
[----:B------:R-:W-:-:S02]  /*1090*/  @!P1 IMAD.IADD R15, R15, 0x1, -R25 ;  /* 0x000000010f0f9824 */ /* 0x000fc400078e0a19 */
[----:B------:R-:W-:Y:S02]  /*10a0*/  IMAD.MOV.U32 R11, RZ, RZ, R2 ;  /* 0x000000ffff0b7224 */ /* 0x000fe400078e0002 */
[----:B------:R-:W-:Y:S02]  /*10b0*/  IMAD.MOV.U32 R23, RZ, RZ, R0 ;  /* 0x000000ffff177224 */ /* 0x000fe400078e0000 */
[----:B------:R-:W-:Y:S01]  /*10c0*/  @!P5 IMAD.IADD R14, R14, 0x1, -R25 ;  /* 0x000000010e0ed824 */ /* 0x000fe200078e0a19 */
[C---:B------:R-:W-:Y:S01]  /*10d0*/  ISETP.GT.U32.AND P5, PT, R25.reuse, R12, PT ;  /* 0x0000000c1900720c */ /* 0x040fe20003fa4070 */
[----:B------:R-:W-:Y:S01]  /*10e0*/  @!P4 IMAD.MOV R11, RZ, RZ, -R11 ;  /* 0x000000ffff0bc224 */ /* 0x000fe200078e0a0b */
[C---:B------:R-:W-:Y:S01]  /*10f0*/  ISETP.GT.U32.AND P4, PT, R25.reuse, R15, PT ;  /* 0x0000000f1900720c */ /* 0x040fe20003f84070 */
[----:B------:R-:W-:Y:S01]  /*1100*/  IMAD.HI.U32 R19, R4, R23, RZ ;  /* 0x0000001704137227 */ /* 0x000fe200078e00ff */
[----:B------:R-:W-:-:S03]  /*1110*/  ISETP.GT.U32.AND P1, PT, R25, R14, PT ;  /* 0x0000000e1900720c */ /* 0x000fc60003f24070 */
[----:B------:R-:W-:-:S04]  /*1120*/  IMAD.HI.U32 R0, R4, R20, RZ ;  /* 0x0000001404007227 */ /* 0x000fc800078e00ff */
[----:B------:R-:W-:Y:S02]  /*1130*/  IMAD.MOV R2, RZ, RZ, -R19 ;  /* 0x000000ffff027224 */ /* 0x000fe400078e0a13 */
[----:B------:R-:W-:Y:S02]  /*1140*/  @!P6 IMAD.IADD R16, R16, 0x1, -R25 ;  /* 0x000000011010e824 */ /* 0x000fe400078e0a19 */
[----:B------:R-:W-:Y:S02]  /*1150*/  IMAD.MOV R0, RZ, RZ, -R0 ;  /* 0x000000ffff007224 */ /* 0x000fe400078e0a00 */
[C---:B------:R-:W-:Y:S01]  /*1160*/  IMAD R23, R25.reuse, R2, R23 ;  /* 0x0000000219177224 */ /* 0x040fe200078e0217 */
[----:B------:R-:W-:Y:S01]  /*1170*/  ISETP.GT.U32.AND P6, PT, R25, R16, PT ;  /* 0x000000101900720c */ /* 0x000fe20003fc4070 */
[----:B------:R-:W-:Y:S01]  /*1180*/  IMAD.HI.U32 R13, R4, R22, RZ ;  /* 0x00000016040d7227 */ /* 0x000fe200078e00ff */
[----:B------:R-:W-:-:S03]  /*1190*/  SHF.R.S32.HI R2, RZ, 0x7, R56 ;  /* 0x00000007ff027819 */ /* 0x000fc60000011438 */
[--C-:B------:R-:W-:Y:S01]  /*11a0*/  @!P5 IMAD.IADD R12, R12, 0x1, -R25.reuse ;  /* 0x000000010c0cd824 */ /* 0x100fe200078e0a19 */
[C---:B------:R-:W-:Y:S01]  /*11b0*/  ISETP.GT.U32.AND P5, PT, R25.reuse, R18, PT ;  /* 0x000000121900720c */ /* 0x040fe20003fa4070 */
[----:B------:R-:W-:Y:S01]  /*11c0*/  IMAD R20, R25, R0, R20 ;  /* 0x0000000019147224 */ /* 0x000fe200078e0214 */
[----:B------:R-:W-:Y:S01]  /*11d0*/  SGXT R2, R2, 0x1 ;  /* 0x000000010202781a */ /* 0x000fe20000000200 */
[----:B------:R-:W-:Y:S01]  /*11e0*/  @!P4 IMAD.IADD R15, R15, 0x1, -R25 ;  /* 0x000000010f0fc824 */ /* 0x000fe200078e0a19 */
[----:B------:R-:W-:Y:S01]  /*11f0*/  ISETP.GT.U32.AND P4, PT, R25, R23, PT ;  /* 0x000000171900720c */ /* 0x000fe20003f84070 */
[----:B------:R-:W-:Y:S01]  /*1200*/  IMAD.HI.U32 R4, R4, R24, RZ ;  /* 0x0000001804047227 */ /* 0x000fe200078e00ff */
[----:B------:R-:W-:-:S03]  /*1210*/  LOP3.LUT R2, R2, 0x90, RZ, 0xc0, !PT ;  /* 0x0000009002027812 */ /* 0x000fc600078ec0ff */
[----:B------:R-:W-:Y:S02]  /*1220*/  IMAD.MOV R13, RZ, RZ, -R13 ;  /* 0x000000ffff0d7224 */ /* 0x000fe400078e0a0d */
[--C-:B------:R-:W-:Y:S01]  /*1230*/  @!P1 IMAD.IADD R14, R14, 0x1, -R25.reuse ;  /* 0x000000010e0e9824 */ /* 0x100fe200078e0a19 */
[C---:B------:R-:W-:Y:S01]  /*1240*/  ISETP.GT.U32.AND P1, PT, R25.reuse, R20, PT ;  /* 0x000000141900720c */ /* 0x040fe20003f24070 */
[----:B------:R-:W-:Y:S02]  /*1250*/  IMAD.MOV R4, RZ, RZ, -R4 ;  /* 0x000000ffff047224 */ /* 0x000fe400078e0a04 */
[C---:B------:R-:W-:Y:S02]  /*1260*/  IMAD R22, R25.reuse, R13, R22 ;  /* 0x0000000d19167224 */ /* 0x040fe400078e0216 */
[C---:B------:R-:W-:Y:S01]  /*1270*/  IMAD R24, R25.reuse, R4, R24 ;  /* 0x0000000419187224 */ /* 0x040fe200078e0218 */
[----:B------:R-:W-:Y:S01]  /*1280*/  LOP3.LUT R4, R56, 0x7f, RZ, 0xc0, !PT ;  /* 0x0000007f38047812 */ /* 0x000fe200078ec0ff */
[--C-:B------:R-:W-:Y:S01]  /*1290*/  @!P6 IMAD.IADD R16, R16, 0x1, -R25.reuse ;  /* 0x000000011010e824 */ /* 0x100fe200078e0a19 */
[----:B------:R-:W-:Y:S01]  /*12a0*/  ISETP.GT.U32.AND P6, PT, R25, R22, PT ;  /* 0x000000161900720c */ /* 0x000fe20003fc4070 */
[--C-:B------:R-:W-:Y:S01]  /*12b0*/  @!P5 IMAD.IADD R18, R18, 0x1, -R25.reuse ;  /* 0x000000011212d824 */ /* 0x100fe200078e0a19 */
[----:B------:R-:W-:Y:S01]  /*12c0*/  ISETP.GE.AND P5, PT, R26, RZ, PT ;  /* 0x000000ff1a00720c */ /* 0x000fe20003fa6270 */
[--C-:B------:R-:W-:Y:S01]  /*12d0*/  @!P4 IMAD.IADD R23, R23, 0x1, -R25.reuse ;  /* 0x000000011717c824 */ /* 0x100fe200078e0a19 */
[----:B------:R-:W-:Y:S01]  /*12e0*/  ISETP.GT.U32.AND P4, PT, R25, R24, PT ;  /* 0x000000181900720c */ /* 0x000fe20003f84070 */
[----:B------:R-:W-:Y:S01]  /*12f0*/  @!P1 IMAD.IADD R20, R20, 0x1, -R25 ;  /* 0x0000000114149824 */ /* 0x000fe200078e0a19 */
[----:B------:R-:W-:Y:S01]  /*1300*/  ISETP.GE.AND P1, PT, R27, RZ, PT ;  /* 0x000000ff1b00720c */ /* 0x000fe20003f26270 */
[----:B------:R-:W-:-:S02]  /*1310*/  @!P2 IMAD.MOV R12, RZ, RZ, -R12 ;  /* 0x000000ffff0ca224 */ /* 0x000fc400078e0a0c */
[----:B------:R-:W-:Y:S01]  /*1320*/  IMAD.MOV.U32 R13, RZ, RZ, R6 ;  /* 0x000000ffff0d7224 */ /* 0x000fe200078e0006 */
[C---:B------:R-:W-:Y:S01]  /*1330*/  ISETP.GT.U32.AND P2, PT, R25.reuse, R20, PT ;  /* 0x000000141900720c */ /* 0x040fe20003f44070 */
[----:B------:R-:W-:Y:S01]  /*1340*/  IMAD.SHL.U32 R0, R56, 0x100, RZ ;  /* 0x0000010038007824 */ /* 0x000fe200078e00ff */
[----:B------:R-:W-:Y:S01]  /*1350*/  LOP3.LUT R6, RZ, R21, RZ, 0x33, !PT ;  /* 0x00000015ff067212 */ /* 0x000fe200078e33ff */
[--C-:B------:R-:W-:Y:S02]  /*1360*/  @!P6 IMAD.IADD R22, R22, 0x1, -R25.reuse ;  /* 0x000000011616e824 */ /* 0x100fe400078e0a19 */
[----:B------:R-:W-:Y:S01]  /*1370*/  @!P5 IMAD.MOV R14, RZ, RZ, -R14 ;  /* 0x000000ffff0ed224 */ /* 0x000fe200078e0a0e */
[C---:B------:R-:W-:Y:S01]  /*1380*/  ISETP.GT.U32.AND P5, PT, R25.reuse, R23, PT ;  /* 0x000000171900720c */ /* 0x040fe20003fa4070 */
[----:B------:R-:W-:Y:S01]  /*1390*/  @!P4 IMAD.IADD R24, R24, 0x1, -R25 ;  /* 0x000000011818c824 */ /* 0x000fe200078e0a19 */
[C---:B------:R-:W-:Y:S01]  /*13a0*/  ISETP.GT.U32.AND P6, PT, R25.reuse, R22, PT ;  /* 0x000000161900720c */ /* 0x040fe20003fc4070 */
[----:B------:R-:W-:Y:S01]  /*13b0*/  @!P0 IMAD.MOV R13, RZ, RZ, -R13 ;  /* 0x000000ffff0d8224 */ /* 0x000fe200078e0a0d */
[C---:B------:R-:W-:Y:S01]  /*13c0*/  ISETP.GT.U32.AND P0, PT, R25.reuse, R18, PT ;  /* 0x000000121900720c */ /* 0x040fe20003f04070 */
[----:B------:R-:W-:Y:S01]  /*13d0*/  @!P1 IMAD.MOV R15, RZ, RZ, -R15 ;  /* 0x000000ffff0f9224 */ /* 0x000fe200078e0a0f */
[----:B------:R-:W-:Y:S01]  /*13e0*/  ISETP.GT.U32.AND P1, PT, R25, R24, PT ;  /* 0x000000181900720c */ /* 0x000fe20003f24070 */
[--C-:B------:R-:W-:Y:S01]  /*13f0*/  @!P2 IMAD.IADD R20, R20, 0x1, -R25.reuse ;  /* 0x000000011414a824 */ /* 0x100fe200078e0a19 */
[----:B------:R-:W-:Y:S01]  /*1400*/  ISETP.GE.AND P4, PT, R28, RZ, PT ;  /* 0x000000ff1c00720c */ /* 0x000fe20003f86270 */
[----:B------:R-:W-:Y:S01]  /*1410*/  IMAD.SHL.U32 R19, R56, 0x2, RZ ;  /* 0x0000000238137824 */ /* 0x000fe200078e00ff */
[----:B------:R-:W-:Y:S01]  /*1420*/  ISETP.GE.AND P2, PT, R30, RZ, PT ;  /* 0x000000ff1e00720c */ /* 0x000fe20003f46270 */
[----:B------:R-:W-:Y:S01]  /*1430*/  IMAD R4, R4, UR17, RZ ;  /* 0x0000001104047c24 */ /* 0x000fe2000f8e02ff */
[----:B------:R-:W-:Y:S01]  /*1440*/  USHF.L.U32 UR17, UR17, 0x7, URZ ;  /* 0x0000000711117899 */ /* 0x000fe2000800063f */
[--C-:B------:R-:W-:Y:S01]  /*1450*/  @!P5 IMAD.IADD R23, R23, 0x1, -R25.reuse ;  /* 0x000000011717d824 */ /* 0x100fe200078e0a19 */
[----:B------:R-:W-:Y:S01]  /*1460*/  ISETP.GE.AND P5, PT, R31, RZ, PT ;  /* 0x000000ff1f00720c */ /* 0x000fe20003fa6270 */
[--C-:B------:R-:W-:Y:S01]  /*1470*/  @!P6 IMAD.IADD R22, R22, 0x1, -R25.reuse ;  /* 0x000000011616e824 */ /* 0x100fe200078e0a19 */
[----:B------:R-:W-:Y:S01]  /*1480*/  ISETP.GE.AND P6, PT, R17, RZ, PT ;  /* 0x000000ff1100720c */ /* 0x000fe20003fc6270 */
[----:B------:R-:W-:Y:S01]  /*1490*/  @!P0 IMAD.IADD R18, R18, 0x1, -R25 ;  /* 0x0000000112128824 */ /* 0x000fe200078e0a19 */
[----:B------:R-:W-:Y:S01]  /*14a0*/  ISETP.GE.AND P0, PT, R29, RZ, PT ;  /* 0x000000ff1d00720c */ /* 0x000fe20003f06270 */
[----:B------:R-:W-:Y:S01]  /*14b0*/  IMAD.MOV.U32 R17, RZ, RZ, R16 ;  /* 0x000000ffff117224 */ /* 0x000fe200078e0010 */
[----:B------:R-:W-:Y:S01]  /*14c0*/  LOP3.LUT R0, R0, 0xc07e, R19, 0xc8, !PT ;  /* 0x0000c07e00007812 */ /* 0x000fe200078ec813 */
[----:B------:R-:W-:Y:S01]  /*14d0*/  @!P1 IMAD.IADD R24, R24, 0x1, -R25 ;  /* 0x0000000118189824 */ /* 0x000fe200078e0a19 */
[----:B------:R-:W-:Y:S01]  /*14e0*/  LOP3.LUT R19, R2, 0x7e, R19, 0x78, !PT ;  /* 0x0000007e02137812 */ /* 0x000fe200078e7813 */
[----:B------:R-:W-:Y:S01]  /*14f0*/  IMAD.SHL.U32 R2, R56, 0x40, RZ ;  /* 0x0000004038027824 */ /* 0x000fe200078e00ff */
[----:B------:R-:W-:Y:S01]  /*1500*/  ISETP.NE.AND P1, PT, R21, RZ, PT ;  /* 0x000000ff1500720c */ /* 0x000fe20003f25270 */
[----:B------:R-:W-:Y:S01]  /*1510*/  IMAD.MOV.U32 R21, RZ, RZ, R20 ;  /* 0x000000ffff157224 */ /* 0x000fe200078e0014 */
[----:B------:R-:W-:Y:S01]  /*1520*/  USHF.L.U32 UR41, UR17, 0x1, URZ ;  /* 0x0000000111297899 */ /* 0x000fe2000800063f */
[----:B------:R-:W-:Y:S01]  /*1530*/  @!P4 IMAD.MOV R17, RZ, RZ, -R17 ;  /* 0x000000ffff11c224 */ /* 0x000fe200078e0a11 */
[----:B------:R-:W-:Y:S01]  /*1540*/  LEA R110, P4, R4, UR4, 0x1 ;  /* 0x00000004046e7c11 */ /* 0x000fe2000f8808ff */
[----:B------:R-:W-:Y:S01]  /*1550*/  IMAD.MOV.U32 R27, RZ, RZ, R23 ;  /* 0x000000ffff1b7224 */ /* 0x000fe200078e0017 */
[----:B------:R-:W-:Y:S01]  /*1560*/  LOP3.LUT R2, R19, 0x1000, R2, 0xf8, !PT ;  /* 0x0000100013027812 */ /* 0x000fe200078ef802 */
[----:B------:R-:W-:Y:S01]  /*1570*/  IMAD.MOV.U32 R23, RZ, RZ, R22 ;  /* 0x000000ffff177224 */ /* 0x000fe200078e0016 */
[C---:B------:R-:W-:Y:S01]  /*1580*/  SEL R5, R6.reuse, R5, !P1 ;  /* 0x0000000506057207 */ /* 0x040fe20004800000 */
[----:B------:R-:W-:Y:S01]  /*1590*/  @!P2 IMAD.MOV R21, RZ, RZ, -R21 ;  /* 0x000000ffff15a224 */ /* 0x000fe200078e0a15 */
[----:B------:R-:W-:Y:S01]  /*15a0*/  SEL R7, R6, R7, !P1 ;  /* 0x0000000706077207 */ /* 0x000fe20004800000 */
[----:B------:R-:W-:Y:S01]  /*15b0*/  IMAD.MOV.U32 R19, RZ, RZ, R18 ;  /* 0x000000ffff137224 */ /* 0x000fe200078e0012 */
[----:B------:R-:W-:Y:S01]  /*15c0*/  LEA.HI.X.SX32 R26, R4, UR5, 0x1, P4 ;  /* 0x00000005041a7c11 */ /* 0x000fe2000a0f0eff */
[----:B------:R-:W-:Y:S01]  /*15d0*/  IMAD.MOV.U32 R25, RZ, RZ, R24 ;  /* 0x000000ffff197224 */ /* 0x000fe200078e0018 */
[----:B------:R-:W-:Y:S01]  /*15e0*/  ULDC UR5, c[0x0][0x240] ;  /* 0x0000900000057ab9 */ /* 0x000fe20000000800 */
[----:B------:R-:W-:Y:S01]  /*15f0*/  @!P5 IMAD.MOV R23, RZ, RZ, -R23 ;  /* 0x000000ffff17d224 */ /* 0x000fe200078e0a17 */
[C---:B------:R-:W-:Y:S01]  /*1600*/  SEL R22, R6.reuse, R21, !P1 ;  /* 0x0000001506167207 */ /* 0x040fe20004800000 */
[----:B------:R-:W-:Y:S01]  /*1610*/  @!P0 IMAD.MOV R19, RZ, RZ, -R19 ;  /* 0x000000ffff138224 */ /* 0x000fe200078e0a13 */
[C---:B------:R-:W-:Y:S01]  /*1620*/  SEL R8, R6.reuse, R8, !P1 ;  /* 0x0000000806087207 */ /* 0x040fe20004800000 */
[----:B------:R-:W-:Y:S01]  /*1630*/  @!P3 IMAD.MOV R27, RZ, RZ, -R27 ;  /* 0x000000ffff1bb224 */ /* 0x000fe200078e0a1b */
[C---:B------:R-:W-:Y:S01]  /*1640*/  SEL R9, R6.reuse, R9, !P1 ;  /* 0x0000000906097207 */ /* 0x040fe20004800000 */
[----:B------:R-:W-:Y:S01]  /*1650*/  @!P6 IMAD.MOV R25, RZ, RZ, -R25 ;  /* 0x000000ffff19e224 */ /* 0x000fe200078e0a19 */
[C---:B------:R-:W-:Y:S01]  /*1660*/  SEL R10, R6.reuse, R10, !P1 ;  /* 0x0000000a060a7207 */ /* 0x040fe20004800000 */
[----:B------:R-:W-:Y:S01]  /*1670*/  IMAD R5, R5, UR5, RZ ;  /* 0x0000000505057c24 */ /* 0x000fe2000f8e02ff */
[C---:B------:R-:W-:Y:S01]  /*1680*/  SEL R11, R6.reuse, R11, !P1 ;  /* 0x0000000b060b7207 */ /* 0x040fe20004800000 */
[----:B------:R-:W-:Y:S01]  /*1690*/  IMAD R7, R7, UR5, RZ ;  /* 0x0000000507077c24 */ /* 0x000fe2000f8e02ff */
[----:B------:R-:W-:Y:S01]  /*16a0*/  SEL R13, R6, R13, !P1 ;  /* 0x0000000d060d7207 */ /* 0x000fe20004800000 */
[----:B------:R-:W-:Y:S01]  /*16b0*/  IMAD R8, R8, UR5, RZ ;  /* 0x0000000508087c24 */ /* 0x000fe2000f8e02ff */
[C---:B------:R-:W-:Y:S01]  /*16c0*/  SEL R12, R6.reuse, R12, !P1 ;  /* 0x0000000c060c7207 */ /* 0x040fe20004800000 */
[----:B------:R-:W-:Y:S01]  /*16d0*/  IMAD R9, R9, UR5, RZ ;  /* 0x0000000509097c24 */ /* 0x000fe2000f8e02ff */
[----:B------:R-:W-:Y:S01]  /*16e0*/  SEL R14, R6, R14, !P1 ;  /* 0x0000000e060e7207 */ /* 0x000fe20004800000 */
[----:B------:R-:W-:Y:S01]  /*16f0*/  IMAD R10, R10, UR5, RZ ;  /* 0x000000050a0a7c24 */ /* 0x000fe2000f8e02ff */
[----:B------:R-:W-:Y:S01]  /*1700*/  SEL R24, R6, R23, !P1 ;  /* 0x0000001706187207 */ /* 0x000fe20004800000 */
[----:B------:R-:W-:Y:S01]  /*1710*/  IMAD R23, R22, UR5, RZ ;  /* 0x0000000516177c24 */ /* 0x000fe2000f8e02ff */
[C---:B------:R-:W-:Y:S01]  /*1720*/  SEL R16, R6.reuse, R15, !P1 ;  /* 0x0000000f06107207 */ /* 0x040fe20004800000 */
[----:B------:R-:W-:Y:S01]  /*1730*/  IMAD R11, R11, UR5, RZ ;  /* 0x000000050b0b7c24 */ /* 0x000fe2000f8e02ff */
[C---:B------:R-:W-:Y:S01]  /*1740*/  SEL R18, R6.reuse, R17, !P1 ;  /* 0x0000001106127207 */ /* 0x040fe20004800000 */
[----:B------:R-:W-:Y:S01]  /*1750*/  IMAD R13, R13, UR5, RZ ;  /* 0x000000050d0d7c24 */ /* 0x000fe2000f8e02ff */
[----:B------:R-:W-:Y:S01]  /*1760*/  SEL R20, R6, R19, !P1 ;  /* 0x0000001306147207 */ /* 0x000fe20004800000 */
[----:B------:R-:W-:Y:S01]  /*1770*/  IMAD R15, R14, UR5, RZ ;  /* 0x000000050e0f7c24 */ /* 0x000fe2000f8e02ff */
[----:B------:R-:W-:Y:S01]  /*1780*/  SEL R25, R6, R25, !P1 ;  /* 0x0000001906197207 */ /* 0x000fe20004800000 */
[----:B------:R-:W-:Y:S01]  /*1790*/  IMAD R17, R16, UR5, RZ ;  /* 0x0000000510117c24 */ /* 0x000fe2000f8e02ff */
[----:B------:R-:W-:Y:S01]  /*17a0*/  SEL R27, R6, R27, !P1 ;  /* 0x0000001b061b7207 */ /* 0x000fe20004800000 */
[----:B------:R-:W-:Y:S01]  /*17b0*/  IMAD R6, R12, UR5, RZ ;  /* 0x000000050c067c24 */ /* 0x000fe2000f8e02ff */
[-C--:B------:R-:W-:Y:S01]  /*17c0*/  LEA R22, P3, R5, R110.reuse, 0x1 ;  /* 0x0000006e05167211 */ /* 0x080fe200078608ff */
[----:B------:R-:W-:Y:S01]  /*17d0*/  IMAD R19, R18, UR5, RZ ;  /* 0x0000000512137c24 */ /* 0x000fe2000f8e02ff */
[----:B------:R-:W-:Y:S01]  /*17e0*/  LEA R56, P2, R7, R110, 0x1 ;  /* 0x0000006e07387211 */ /* 0x000fe200078408ff */
[----:B------:R-:W-:Y:S01]  /*17f0*/  IMAD R21, R20, UR5, RZ ;  /* 0x0000000514157c24 */ /* 0x000fe2000f8e02ff */
[----:B------:R-:W-:Y:S01]  /*1800*/  LEA.HI.X.SX32 R12, R5, R26, 0x1, P3 ;  /* 0x0000001a050c7211 */ /* 0x000fe200018f0eff */
[----:B------:R-:W-:Y:S01]  /*1810*/  IMAD R24, R24, UR5, RZ ;  /* 0x0000000518187c24 */ /* 0x000fe2000f8e02ff */
[-C--:B------:R-:W-:Y:S01]  /*1820*/  LEA R58, P1, R8, R110.reuse, 0x1 ;  /* 0x0000006e083a7211 */ /* 0x080fe200078208ff */
[----:B------:R-:W-:Y:S01]  /*1830*/  IMAD R25, R25, UR5, RZ ;  /* 0x0000000519197c24 */ /* 0x000fe2000f8e02ff */
[-C--:B------:R-:W-:Y:S01]  /*1840*/  LEA R60, P0, R9, R110.reuse, 0x1 ;  /* 0x0000006e093c7211 */ /* 0x080fe200078008ff */
[----:B------:R-:W-:Y:S01]  /*1850*/  ULDC UR4, c[0x0][0x234] ;  /* 0x00008d0000047ab9 */ /* 0x000fe20000000800 */
[-C--:B------:R-:W-:Y:S01]  /*1860*/  LEA R61, P4, R10, R110.reuse, 0x1 ;  /* 0x0000006e0a3d7211 */ /* 0x080fe200078808ff */
[----:B------:R-:W-:Y:S01]  /*1870*/  IMAD R27, R27, UR5, RZ ;  /* 0x000000051b1b7c24 */ /* 0x000fe2000f8e02ff */
[-C--:B------:R-:W-:Y:S01]  /*1880*/  LEA R62, P6, R11, R110.reuse, 0x1 ;  /* 0x0000006e0b3e7211 */ /* 0x080fe200078c08ff */
[----:B------:R-:W-:Y:S01]  /*1890*/  IMAD R134, R3, UR4, RZ ;  /* 0x0000000403867c24 */ /* 0x000fe2000f8e02ff */
[-C--:B------:R-:W-:Y:S01]  /*18a0*/  LEA R63, P5, R13, R110.reuse, 0x1 ;  /* 0x0000006e0d3f7211 */ /* 0x080fe200078a08ff */
[----:B------:R-:W-:Y:S01]  /*18b0*/  UIADD3 UR5, UR16, 0x10000, URZ ;  /* 0x0001000010057890 */ /* 0x000fe2000fffe03f */
[----:B------:R-:W-:Y:S01]  /*18c0*/  LEA R64, P3, R6, R110, 0x1 ;  /* 0x0000006e06407211 */ /* 0x000fe200078608ff */
[----:B------:R-:W-:Y:S01]  /*18d0*/  UMOV UR4, URZ ;  /* 0x0000003f00047c82 */ /* 0x000fe20008000000 */
[----:B------:R-:W-:Y:S01]  /*18e0*/  LEA.HI.X.SX32 R14, R7, R26, 0x1, P2 ;  /* 0x0000001a070e7211 */ /* 0x000fe200010f0eff */
[----:B------:R-:W-:Y:S01]  /*18f0*/  USHF.R.U32.HI UR5, URZ, 0x4, UR5 ;  /* 0x000000043f057899 */ /* 0x000fe20008011605 */
[----:B------:R-:W-:-:S02]  /*1900*/  LEA R65, P2, R15, R110, 0x1 ;  /* 0x0000006e0f417211 */ /* 0x000fc400078408ff */
[-C--:B------:R-:W-:Y:S02]  /*1910*/  LEA.HI.X.SX32 R16, R8, R26.reuse, 0x1, P1 ;  /* 0x0000001a08107211 */ /* 0x080fe400008f0eff */
[-C--:B------:R-:W-:Y:S02]  /*1920*/  LEA.HI.X.SX32 R18, R9, R26.reuse, 0x1, P0 ;  /* 0x0000001a09127211 */ /* 0x080fe400000f0eff */
[-C--:B------:R-:W-:Y:S02]  /*1930*/  LEA.HI.X.SX32 R20, R10, R26.reuse, 0x1, P4 ;  /* 0x0000001a0a147211 */ /* 0x080fe400020f0eff */
[-C--:B------:R-:W-:Y:S02]  /*1940*/  LEA.HI.X.SX32 R3, R11, R26.reuse, 0x1, P6 ;  /* 0x0000001a0b037211 */ /* 0x080fe400030f0eff */
[-C--:B------:R-:W-:Y:S02]  /*1950*/  LEA.HI.X.SX32 R4, R13, R26.reuse, 0x1, P5 ;  /* 0x0000001a0d047211 */ /* 0x080fe400028f0eff */
[----:B------:R-:W-:-:S02]  /*1960*/  LEA.HI.X.SX32 R5, R6, R26, 0x1, P3 ;  /* 0x0000001a06057211 */ /* 0x000fc400018f0eff */
[-C--:B------:R-:W-:Y:S02]  /*1970*/  LEA R66, P1, R17, R110.reuse, 0x1 ;  /* 0x0000006e11427211 */ /* 0x080fe400078208ff */
[-C--:B------:R-:W-:Y:S02]  /*1980*/  LEA R76, P0, R19, R110.reuse, 0x1 ;  /* 0x0000006e134c7211 */ /* 0x080fe400078008ff */
[-C--:B------:R-:W-:Y:S02]  /*1990*/  LEA R108, P4, R21, R110.reuse, 0x1 ;  /* 0x0000006e156c7211 */ /* 0x080fe400078808ff */
[-C--:B------:R-:W-:Y:S02]  /*19a0*/  LEA R78, P6, R23, R110.reuse, 0x1 ;  /* 0x0000006e174e7211 */ /* 0x080fe400078c08ff */
[-C--:B------:R-:W-:Y:S02]  /*19b0*/  LEA R122, P5, R24, R110.reuse, 0x1 ;  /* 0x0000006e187a7211 */ /* 0x080fe400078a08ff */
[----:B------:R-:W-:-:S02]  /*19c0*/  LEA R80, P3, R25, R110, 0x1 ;  /* 0x0000006e19507211 */ /* 0x000fc400078608ff */
[----:B------:R-:W-:Y:S02]  /*19d0*/  LEA.HI.X.SX32 R6, R15, R26, 0x1, P2 ;  /* 0x0000001a0f067211 */ /* 0x000fe400010f0eff */
[----:B------:R-:W-:Y:S02]  /*19e0*/  LEA R110, P2, R27, R110, 0x1 ;  /* 0x0000006e1b6e7211 */ /* 0x000fe400078408ff */
[-C--:B------:R-:W-:Y:S02]  /*19f0*/  LEA.HI.X.SX32 R7, R17, R26.reuse, 0x1, P1 ;  /* 0x0000001a11077211 */ /* 0x080fe400008f0eff */
[-C--:B------:R-:W-:Y:S02]  /*1a00*/  LEA.HI.X.SX32 R8, R19, R26.reuse, 0x1, P0 ;  /* 0x0000001a13087211 */ /* 0x080fe400000f0eff */
[-C--:B------:R-:W-:Y:S02]  /*1a10*/  LEA.HI.X.SX32 R9, R21, R26.reuse, 0x1, P4 ;  /* 0x0000001a15097211 */ /* 0x080fe400020f0eff */
[----:B------:R-:W-:-:S02]  /*1a20*/  LEA.HI.X.SX32 R11, R23, R26, 0x1, P6 ;  /* 0x0000001a170b7211 */ /* 0x000fc400030f0eff */
[-C--:B------:R-:W-:Y:S02]  /*1a30*/  LEA.HI.X.SX32 R13, R24, R26.reuse, 0x1, P5 ;  /* 0x0000001a180d7211 */ /* 0x080fe400028f0eff */
[-C--:B------:R-:W-:Y:S02]  /*1a40*/  LEA.HI.X.SX32 R15, R25, R26.reuse, 0x1, P3 ;  /* 0x0000001a190f7211 */ /* 0x080fe400018f0eff */
[----:B------:R-:W-:Y:S02]  /*1a50*/  CS2R R24, SRZ ;  /* 0x0000000000187805 */ /* 0x000fe4000001ff00 */
[----:B------:R-:W-:Y:S02]  /*1a60*/  LEA.HI.X.SX32 R17, R27, R26, 0x1, P2 ;  /* 0x0000001a1b117211 */ /* 0x000fe400010f0eff */
[----:B------:R-:W0:Y:S01]  /*1a70*/  LDC R26, c[0x0][0x238] ;  /* 0x00008e00ff1a7b82 */ /* 0x000e220000000800 */
[----:B------:R-:W-:Y:S01]  /*1a80*/  LEA R130, P1, R134, UR6, 0x1 ;  /* 0x0000000686827c11 */ /* 0x000fe2000f8208ff */
[----:B------:R-:W-:-:S03]  /*1a90*/  USGXT.U32 UR6, UR5, 0xe ;  /* 0x0000000e0506789a */ /* 0x000fc60008000000 */
[----:B------:R-:W-:Y:S01]  /*1aa0*/  LEA.HI.X.SX32 R134, R134, UR7, 0x1, P1 ;  /* 0x0000000786867c11 */ /* 0x000fe200088f0eff */
[----:B------:R-:W-:Y:S01]  /*1ab0*/  UIADD3 UR10, UP0, UR6, 0x2, URZ ;  /* 0x00000002060a7890 */ /* 0x000fe2000ff1e03f */
[----:B------:R-:W-:-:S03]  /*1ac0*/  UMOV UR7, 0x40000040 ;  /* 0x4000004000077882 */ /* 0x000fc60000000000 */
[----:B------:R-:W-:Y:S02]  /*1ad0*/  UIADD3.X UR11, UR4, 0x40000040, URZ, UP0, !UPT ;  /* 0x40000040040b7890 */ /* 0x000fe400087fe43f */
[----:B------:R-:W-:Y:S02]  /*1ae0*/  USHF.R.S32.HI UR4, URZ, 0x1f, UR17 ;  /* 0x0000001f3f047899 */ /* 0x000fe40008011411 */
[----:B------:R-:W-:Y:S02]  /*1af0*/  UIADD3.64 UR22, UR10, 0x2, URZ ;  /* 0x000000020a167897 */ /* 0x000fe4000fffe03f */
[----:B------:R-:W-:Y:S02]  /*1b00*/  USHF.L.U64.HI UR17, UR17, 0x1, UR4 ;  /* 0x0000000111117899 */ /* 0x000fe40008010204 */
[----:B------:R-:W-:Y:S02]  /*1b10*/  UIADD3.64 UR26, UR10, 0x4, URZ ;  /* 0x000000040a1a7897 */ /* 0x000fe4000fffe03f */
[----:B------:R-:W-:-:S02]  /*1b20*/  UIADD3.64 UR30, UR10, 0xfe, URZ ;  /* 0x000000fe0a1e7897 */ /* 0x000fc4000fffe03f */
[----:B------:R-:W-:Y:S01]  /*1b30*/  UIADD3.64 UR34, UR10, 0x100, URZ ;  /* 0x000001000a227897 */ /* 0x000fe2000fffe03f */
[C---:B0-----:R-:W-:Y:S01]  /*1b40*/  IMAD R82, R26.reuse, 0xfe, RZ ;  /* 0x000000fe1a527824 */ /* 0x041fe200078e02ff */
[----:B------:R-:W-:Y:S01]  /*1b50*/  UIADD3.64 UR38, UR10, 0x102, URZ ;  /* 0x000001020a267897 */ /* 0x000fe2000fffe03f */
[C---:B------:R-:W-:Y:S01]  /*1b60*/  IMAD R86, R26.reuse, 0xf6, RZ ;  /* 0x000000f61a567824 */ /* 0x040fe200078e02ff */
[----:B------:R-:W-:Y:S01]  /*1b70*/  UIADD3.64 UR14, UR10, 0x104, URZ ;  /* 0x000001040a0e7897 */ /* 0x000fe2000fffe03f */
[----:B------:R-:W-:Y:S01]  /*1b80*/  IMAD R84, R26, 0xfa, RZ ;  /* 0x000000fa1a547824 */ /* 0x000fe200078e02ff */
[-C--:B------:R-:W-:Y:S01]  /*1b90*/  IADD3 R82, P2, R82, R130.reuse, RZ ;  /* 0x0000008252527210 */ /* 0x080fe20007f5e0ff */
        /* <DEDUP_REMOVED lines=8> */
[C---:B------:R-:W-:Y:S01]  /*1c20*/  IMAD R59, R26.reuse, 0x7b, RZ ;  /* 0x0000007b1a3b7824 */ /* 0x040fe200078e02ff */
[----:B------:R-:W-:Y:S01]  /*1c30*/  IADD3 R91, P3, R91, R130, RZ ;  /* 0x000000825b5b7210 */ /* 0x000fe20007f7e0ff */
[C---:B------:R-:W-:Y:S01]  /*1c40*/  IMAD R92, R26.reuse, 0xe6, RZ ;  /* 0x000000e61a5c7824 */ /* 0x040fe200078e02ff */
[-C--:B------:R-:W-:Y:S01]  /*1c50*/  LEA.HI.X.SX32 R19, R19, R134.reuse, 0x1, P2 ;  /* 0x0000008613137211 */ /* 0x080fe200010f0eff */
[C---:B------:R-:W-:Y:S01]  /*1c60*/  IMAD R23, R26.reuse, 0x7d, RZ ;  /* 0x0000007d1a177824 */ /* 0x040fe200078e02ff */
[----:B------:R-:W-:Y:S01]  /*1c70*/  LEA.HI.X.SX32 R59, R59, R134, 0x1, P5 ;  /* 0x000000863b3b7211 */ /* 0x000fe200028f0eff */
[----:B------:R-:W-:Y:S01]  /*1c80*/  IMAD R102, R26, 0x79, RZ ;  /* 0x000000791a667824 */ /* 0x000fe200078e02ff */
[----:B------:R-:W-:Y:S01]  /*1c90*/  IADD3 R92, P1, R92, R130, RZ ;  /* 0x000000825c5c7210 */ /* 0x000fe20007f3e0ff */
[C---:B------:R-:W-:Y:S01]  /*1ca0*/  IMAD R93, R26.reuse, 0xe2, RZ ;  /* 0x000000e21a5d7824 */ /* 0x040fe200078e02ff */
[-C--:B------:R-:W-:Y:S01]  /*1cb0*/  LEA.HI.X.SX32 R23, R23, R134.reuse, 0x1, P4 ;  /* 0x0000008617177211 */ /* 0x080fe200020f0eff */
[----:B------:R-:W-:Y:S01]  /*1cc0*/  IMAD R95, R26, 0xda, RZ ;  /* 0x000000da1a5f7824 */ /* 0x000fe200078e02ff */
[----:B------:R-:W-:Y:S01]  /*1cd0*/  LEA.HI.X.SX32 R102, R102, R134, 0x1, P6 ;  /* 0x0000008666667211 */ /* 0x000fe200030f0eff */
[C---:B------:R-:W-:Y:S01]  /*1ce0*/  IMAD R119, R26.reuse, 0x77, RZ ;  /* 0x000000771a777824 */ /* 0x040fe200078e02ff */
[-C--:B------:R-:W-:Y:S01]  /*1cf0*/  IADD3 R93, P2, R93, R130.reuse, RZ ;  /* 0x000000825d5d7210 */ /* 0x080fe20007f5e0ff */
[C---:B------:R-:W-:Y:S01]  /*1d00*/  IMAD R94, R26.reuse, 0xde, RZ ;  /* 0x000000de1a5e7824 */ /* 0x040fe200078e02ff */
[----:B------:R-:W-:Y:S01]  /*1d10*/  IADD3 R95, P5, R95, R130, RZ ;  /* 0x000000825f5f7210 */ /* 0x000fe20007fbe0ff */
[C---:B------:R-:W-:Y:S01]  /*1d20*/  IMAD R96, R26.reuse, 0xd6, RZ ;  /* 0x000000d61a607824 */ /* 0x040fe200078e02ff */
[----:B------:R-:W-:Y:S01]  /*1d30*/  LEA.HI.X.SX32 R119, R119, R134, 0x1, P0 ;  /* 0x0000008677777211 */ /* 0x000fe200000f0eff */
[----:B------:R-:W-:Y:S01]  /*1d40*/  IMAD R103, R26, 0x75, RZ ;  /* 0x000000751a677824 */ /* 0x000fe200078e02ff */
[-C--:B------:R-:W-:Y:S01]  /*1d50*/  IADD3 R94, P4, R94, R130.reuse, RZ ;  /* 0x000000825e5e7210 */ /* 0x080fe20007f9e0ff */
[----:B------:R-:W-:Y:S01]  /*1d60*/  IMAD R97, R26, 0xd2, RZ ;  /* 0x000000d21a617824 */ /* 0x000fe200078e02ff */
[----:B------:R-:W-:Y:S01]  /*1d70*/  IADD3 R96, P6, R96, R130, RZ ;  /* 0x0000008260607210 */ /* 0x000fe20007fde0ff */
[C---:B------:R-:W-:Y:S01]  /*1d80*/  IMAD R126, R26.reuse, 0x73, RZ ;  /* 0x000000731a7e7824 */ /* 0x040fe200078e02ff */
[----:B------:R-:W-:Y:S01]  /*1d90*/  LEA.HI.X.SX32 R103, R103, R134, 0x1, P3 ;  /* 0x0000008667677211 */ /* 0x000fe200018f0eff */
[C---:B------:R-:W-:Y:S01]  /*1da0*/  IMAD R98, R26.reuse, 0xce, RZ ;  /* 0x000000ce1a627824 */ /* 0x040fe200078e02ff */
[----:B------:R-:W-:Y:S01]  /*1db0*/  IADD3 R97, P0, R97, R130, RZ ;  /* 0x0000008261617210 */ /* 0x000fe20007f1e0ff */
[----:B------:R-:W-:Y:S01]  /*1dc0*/  IMAD R104, R26, 0x71, RZ ;  /* 0x000000711a687824 */ /* 0x000fe200078e02ff */
[----:B------:R-:W-:Y:S01]  /*1dd0*/  LEA.HI.X.SX32 R126, R126, R134, 0x1, P1 ;  /* 0x000000867e7e7211 */ /* 0x000fe200008f0eff */
[----:B------:R-:W-:Y:S01]  /*1de0*/  IMAD R105, R26, 0x6d, RZ ;  /* 0x0000006d1a697824 */ /* 0x000fe200078e02ff */
[----:B------:R-:W-:Y:S01]  /*1df0*/  IADD3 R98, P3, R98, R130, RZ ;  /* 0x0000008262627210 */ /* 0x000fe20007f7e0ff */
[----:B------:R-:W-:Y:S01]  /*1e00*/  IMAD R99, R26, 0xca, RZ ;  /* 0x000000ca1a637824 */ /* 0x000fe200078e02ff */
[-C--:B------:R-:W-:Y:S01]  /*1e10*/  LEA.HI.X.SX32 R104, R104, R134.reuse, 0x1, P2 ;  /* 0x0000008668687211 */ /* 0x080fe200010f0eff */
[C---:B------:R-:W-:Y:S01]  /*1e20*/  IMAD R120, R26.reuse, 0x6f, RZ ;  /* 0x0000006f1a787824 */ /* 0x040fe200078e02ff */
[----:B------:R-:W-:Y:S01]  /*1e30*/  LEA.HI.X.SX32 R105, R105, R134, 0x1, P5 ;  /* 0x0000008669697211 */ /* 0x000fe200028f0eff */
[C---:B------:R-:W-:Y:S01]  /*1e40*/  IMAD R129, R26.reuse, 0x6b, RZ ;  /* 0x0000006b1a817824 */ /* 0x040fe200078e02ff */
[----:B------:R-:W-:Y:S01]  /*1e50*/  IADD3 R99, P1, R99, R130, RZ ;  /* 0x0000008263637210 */ /* 0x000fe20007f3e0ff */
[----:B------:R-:W-:Y:S01]  /*1e60*/  IMAD R100, R26, 0xc6, RZ ;  /* 0x000000c61a647824 */ /* 0x000fe200078e02ff */
[-C--:B------:R-:W-:Y:S01]  /*1e70*/  LEA.HI.X.SX32 R120, R120, R134.reuse, 0x1, P4 ;  /* 0x0000008678787211 */ /* 0x080fe200020f0eff */
[C---:B------:R-:W-:Y:S01]  /*1e80*/  IMAD R242, R26.reuse, 0xbe, RZ ;  /* 0x000000be1af27824 */ /* 0x040fe200078e02ff */
[----:B------:R-:W-:Y:S01]  /*1e90*/  LEA.HI.X.SX32 R129, R129, R134, 0x1, P6 ;  /* 0x0000008681817211 */ /* 0x000fe200030f0eff */
[----:B------:R-:W-:Y:S01]  /*1ea0*/  IMAD R106, R26, 0x69, RZ ;  /* 0x000000691a6a7824 */ /* 0x000fe200078e02ff */
[-C--:B------:R-:W-:Y:S01]  /*1eb0*/  IADD3 R100, P2, R100, R130.reuse, RZ ;  /* 0x0000008264647210 */ /* 0x080fe20007f5e0ff */
[----:B------:R-:W-:Y:S01]  /*1ec0*/  IMAD R101, R26, 0xc2, RZ ;  /* 0x000000c21a657824 */ /* 0x000fe200078e02ff */
[----:B------:R-:W-:Y:S01]  /*1ed0*/  IADD3 R242, P5, R242, R130, RZ ;  /* 0x00000082f2f27210 */ /* 0x000fe20007fbe0ff */
[----:B------:R-:W-:Y:S01]  /*1ee0*/  IMAD R240, R26, 0xba, RZ ;  /* 0x000000ba1af07824 */ /* 0x000fe200078e02ff */
[----:B------:R-:W-:Y:S01]  /*1ef0*/  LEA.HI.X.SX32 R106, R106, R134, 0x1, P0 ;  /* 0x000000866a6a7211 */ /* 0x000fe200000f0eff */
[C---:B------:R-:W-:Y:S01]  /*1f00*/  IMAD R121, R26.reuse, 0x67, RZ ;  /* 0x000000671a797824 */ /* 0x040fe200078e02ff */
[-C--:B------:R-:W-:Y:S01]  /*1f10*/  IADD3 R101, P4, R101, R130.reuse, RZ ;  /* 0x0000008265657210 */ /* 0x080fe20007f9e0ff */
[----:B------:R-:W-:Y:S01]  /*1f20*/  IMAD R238, R26, 0xb6, RZ ;  /* 0x000000b61aee7824 */ /* 0x000fe200078e02ff */
[----:B------:R-:W-:Y:S01]  /*1f30*/  IADD3 R240, P6, R240, R130, RZ ;  /* 0x00000082f0f07210 */ /* 0x000fe20007fde0ff */
[C---:B------:R-:W-:Y:S01]  /*1f40*/  IMAD R107, R26.reuse, 0x65, RZ ;  /* 0x000000651a6b7824 */ /* 0x040fe200078e02ff */
[----:B------:R-:W-:Y:S01]  /*1f50*/  LEA.HI.X.SX32 R121, R121, R134, 0x1, P3 ;  /* 0x0000008679797211 */ /* 0x000fe200018f0eff */
[----:B------:R-:W-:Y:S01]  /*1f60*/  IMAD R236, R26, 0xb2, RZ ;  /* 0x000000b21aec7824 */ /* 0x000fe200078e02ff */
[----:B------:R-:W-:Y:S01]  /*1f70*/  IADD3 R238, P0, R238, R130, RZ ;  /* 0x00000082eeee7210 */ /* 0x000fe20007f1e0ff */
[C---:B------:R-:W-:Y:S01]  /*1f80*/  IMAD R128, R26.reuse, 0x63, RZ ;  /* 0x000000631a807824 */ /* 0x040fe200078e02ff */
[----:B------:R-:W-:Y:S01]  /*1f90*/  LEA.HI.X.SX32 R107, R107, R134, 0x1, P1 ;  /* 0x000000866b6b7211 */ /* 0x000fe200008f0eff */
[----:B------:R-:W-:Y:S01]  /*1fa0*/  IMAD R234, R26, 0xae, RZ ;  /* 0x000000ae1aea7824 */ /* 0x000fe200078e02ff */
[----:B------:R-:W-:Y:S01]  /*1fb0*/  IADD3 R236, P3, R236, R130, RZ ;  /* 0x00000082ecec7210 */ /* 0x000fe20007f7e0ff */
[----:B------:R-:W-:Y:S01]  /*1fc0*/  IMAD R109, R26, 0x61, RZ ;  /* 0x000000611a6d7824 */ /* 0x000fe200078e02ff */
[----:B------:R-:W-:Y:S01]  /*1fd0*/  LEA.HI.X.SX32 R128, R128, R134, 0x1, P2 ;  /* 0x0000008680807211 */ /* 0x000fe200010f0eff */
[----:B------:R-:W-:Y:S01]  /*1fe0*/  IMAD R232, R26, 0xaa, RZ ;  /* 0x000000aa1ae87824 */ /* 0x000fe200078e02ff */
[-C--:B------:R-:W-:Y:S01]  /*1ff0*/  IADD3 R234, P1, R234, R130.reuse, RZ ;  /* 0x00000082eaea7210 */ /* 0x080fe20007f3e0ff */
[C---:B------:R-:W-:Y:S01]  /*2000*/  IMAD R247, R26.reuse, 0x5f, RZ ;  /* 0x0000005f1af77824 */ /* 0x040fe200078e02ff */
[----:B------:R-:W-:Y:S01]  /*2010*/  STL [R1], R242 ;  /* 0x000000f201007387 */ /* 0x000fe20000100800 */
[----:B------:R-:W-:Y:S01]  /*2020*/  IMAD R230, R26, 0xa6, RZ ;  /* 0x000000a61ae67824 */ /* 0x000fe200078e02ff */
[----:B------:R-:W-:Y:S01]  /*2030*/  IADD3 R232, P2, R232, R130, RZ ;  /* 0x00000082e8e87210 */ /* 0x000fe20007f5e0ff */
[C---:B------:R-:W-:Y:S01]  /*2040*/  IMAD R228, R26.reuse, 0xa2, RZ ;  /* 0x000000a21ae47824 */ /* 0x040fe200078e02ff */
[----:B------:R-:W-:Y:S01]  /*2050*/  LEA.HI.X.SX32 R109, R109, R134, 0x1, P4 ;  /* 0x000000866d6d7211 */ /* 0x000fe200020f0eff */
[C---:B------:R-:W-:Y:S01]  /*2060*/  IMAD R226, R26.reuse, 0x5d, RZ ;  /* 0x0000005d1ae27824 */ /* 0x040fe200078e02ff */
[----:B------:R-:W-:Y:S01]  /*2070*/  STL [R1+0x24], R240 ;  /* 0x000024f001007387 */ /* 0x000fe20000100800 */
        /* <DEDUP_REMOVED lines=8> */
[----:B------:R-:W-:Y:S01]  /*2100*/  IMAD R216, R26, 0x96, RZ ;  /* 0x000000961ad87824 */ /* 0x000fe200078e02ff */
[----:B------:R-:W-:Y:S01]  /*2110*/  STL [R1+0x44], R236 ;  /* 0x000044ec01007387 */ /* 0x000fe20000100800 */
[----:B------:R-:W-:Y:S01]  /*2120*/  LEA.HI.X.SX32 R226, R226, R134, 0x1, P6 ;  /* 0x00000086e2e27211 */ /* 0x000fe200030f0eff */
[----:B------:R-:W-:Y:S01]  /*2130*/  IMAD R132, R26, 0x57, RZ ;  /* 0x000000571a847824 */ /* 0x000fe200078e02ff */
[----:B------:R-:W-:Y:S01]  /*2140*/  IADD3 R224, P6, R224, R130, RZ ;  /* 0x00000082e0e07210 */ /* 0x000fe20007fde0ff */
        /* <DEDUP_REMOVED lines=13> */
[----:B------:R-:W-:-:S02]  /*2220*/  IMAD R245, R26, 0x53, RZ ;  /* 0x000000531af57824 */ /* 0x000fc400078e02ff */
[C---:B------:R-:W-:Y:S01]  /*2230*/  IMAD R243, R26.reuse, 0x8a, RZ ;  /* 0x0000008a1af37824 */ /* 0x040fe200078e02ff */
[----:B------:R-:W-:Y:S01]  /*2240*/  STL [R1+0x20], R226 ;  /* 0x000020e201007387 */ /* 0x000fe20000100800 */
[C---:B------:R-:W-:Y:S02]  /*2250*/  IMAD R241, R26.reuse, 0x51, RZ ;  /* 0x000000511af17824 */ /* 0x040fe400078e02ff */
[C---:B------:R-:W-:Y:S01]  /*2260*/  IMAD R239, R26.reuse, 0x86, RZ ;  /* 0x000000861aef7824 */ /* 0x040fe200078e02ff */
[----:B------:R-:W-:Y:S01]  /*2270*/  STL [R1+0x94], R224 ;  /* 0x000094e001007387 */ /* 0x000fe20000100800 */
[C---:B------:R-:W-:Y:S02]  /*2280*/  IMAD R237, R26.reuse, 0x4f, RZ ;  /* 0x0000004f1aed7824 */ /* 0x040fe400078e02ff */
[C---:B------:R-:W-:Y:S01]  /*2290*/  IMAD R235, R26.reuse, 0x82, RZ ;  /* 0x000000821aeb7824 */ /* 0x040fe200078e02ff */
        /* <DEDUP_REMOVED lines=9> */
[----:B------:R0:W-:Y:S01]  /*2330*/  STL [R1+0xb4], R216 ;  /* 0x0000b4d801007387 */ /* 0x0001e20000100800 */
[----:B------:R-:W-:-:S02]  /*2340*/  IMAD R21, R26, 0x7e, RZ ;  /* 0x0000007e1a157824 */ /* 0x000fc400078e02ff */
[C---:B------:R-:W-:Y:S01]  /*2350*/  IMAD R215, R26.reuse, 0x41, RZ ;  /* 0x000000411ad77824 */ /* 0x040fe200078e02ff */
[----:B------:R1:W-:Y:S01]  /*2360*/  STL [R1+0x50], R132 ;  /* 0x0000508401007387 */ /* 0x0003e20000100800 */
[C---:B------:R-:W-:Y:S02]  /*2370*/  IMAD R131, R26.reuse, 0xfc, RZ ;  /* 0x000000fc1a837824 */ /* 0x040fe400078e02ff */
[C---:B------:R-:W-:Y:S01]  /*2380*/  IMAD R70, R26.reuse, 0x7a, RZ ;  /* 0x0000007a1a467824 */ /* 0x040fe200078e02ff */
[----:B------:R2:W-:Y:S01]  /*2390*/  STL [R1+0xc4], R124 ;  /* 0x0000c47c01007387 */ /* 0x0005e20000100800 */
[C---:B------:R-:W-:Y:S01]  /*23a0*/  IMAD R213, R26.reuse, 0x3f, RZ ;  /* 0x0000003f1ad57824 */ /* 0x040fe200078e02ff */
[----:B0-----:R-:W-:Y:S01]  /*23b0*/  LEA.HI.X.SX32 R216, R251, R134, 0x1, P2 ;  /* 0x00000086fbd87211 */ /* 0x001fe200010f0eff */
[C---:B------:R-:W-:Y:S02]  /*23c0*/  IMAD R123, R26.reuse, 0xf4, RZ ;  /* 0x000000f41a7b7824 */ /* 0x040fe400078e02ff */
[C---:B------:R-:W-:Y:S01]  /*23d0*/  IMAD R72, R26.reuse, 0x76, RZ ;  /* 0x000000761a487824 */ /* 0x040fe200078e02ff */
[----:B-1----:R-:W-:Y:S01]  /*23e0*/  IADD3 R132, P2, R249, R130, RZ ;  /* 0x00000082f9847210 */ /* 0x002fe20007f5e0ff */
[----:B------:R0:W-:Y:S01]  /*23f0*/  STL [R1+0x60], R216 ;  /* 0x000060d801007387 */ /* 0x0001e20000100800 */
[----:B------:R-:W-:Y:S01]  /*2400*/  IMAD R211, R26, 0x3d, RZ ;  /* 0x0000003d1ad37824 */ /* 0x000fe200078e02ff */
[----:B--2---:R-:W-:-:S02]  /*2410*/  LEA.HI.X.SX32 R124, R245, R134, 0x1, P4 ;  /* 0x00000086f57c7211 */ /* 0x004fc400020f0eff */
[----:B------:R1:W-:Y:S01]  /*2420*/  STL [R1+0xd4], R132 ;  /* 0x0000d48401007387 */ /* 0x0003e20000100800 */
[C---:B------:R-:W-:Y:S02]  /*2430*/  IMAD R133, R26.reuse, 0xec, RZ ;  /* 0x000000ec1a857824 */ /* 0x040fe400078e02ff */
[C---:B------:R-:W-:Y:S01]  /*2440*/  IMAD R74, R26.reuse, 0x72, RZ ;  /* 0x000000721a4a7824 */ /* 0x040fe200078e02ff */
[----:B------:R2:W-:Y:S01]  /*2450*/  STL [R1+0x70], R124 ;  /* 0x0000707c01007387 */ /* 0x0005e20000100800 */
[C---:B------:R-:W-:Y:S01]  /*2460*/  IMAD R209, R26.reuse, 0x3b, RZ ;  /* 0x0000003b1ad17824 */ /* 0x040fe200078e02ff */
[----:B0-----:R-:W-:Y:S01]  /*2470*/  IADD3 R216, P4, R243, R130, RZ ;  /* 0x00000082f3d87210 */ /* 0x001fe20007f9e0ff */
[C---:B------:R-:W-:Y:S02]  /*2480*/  IMAD R225, R26.reuse, 0xe4, RZ ;  /* 0x000000e41ae17824 */ /* 0x040fe400078e02ff */
[C---:B------:R-:W-:Y:S01]  /*2490*/  IMAD R208, R26.reuse, 0xbc, RZ ;  /* 0x000000bc1ad07824 */ /* 0x040fe200078e02ff */
[----:B-1----:R-:W-:Y:S01]  /*24a0*/  LEA.HI.X.SX32 R132, R241, R134, 0x1, P5 ;  /* 0x00000086f1847211 */ /* 0x002fe200028f0eff */
[----:B------:R0:W-:Y:S01]  /*24b0*/  STL [R1+0xe4], R216 ;  /* 0x0000e4d801007387 */ /* 0x0001e20000100800 */
[----:B------:R-:W-:Y:S01]  /*24c0*/  IMAD R221, R26, 0xdc, RZ ;  /* 0x000000dc1add7824 */ /* 0x000fe200078e02ff */
[----:B--2---:R-:W-:-:S02]  /*24d0*/  IADD3 R124, P5, R239, R130, RZ ;  /* 0x00000082ef7c7210 */ /* 0x004fc40007fbe0ff */
[----:B------:R1:W-:Y:S01]  /*24e0*/  STL [R1+0x80], R132 ;  /* 0x0000808401007387 */ /* 0x0003e20000100800 */
[C---:B------:R-:W-:Y:S01]  /*24f0*/  IMAD R75, R26.reuse, 0x6e, RZ ;  /* 0x0000006e1a4b7824 */ /* 0x040fe200078e02ff */
[-C--:B------:R-:W-:Y:S02]  /*2500*/  LEA.HI.X.SX32 R218, R219, R134.reuse, 0x1, P5 ;  /* 0x00000086dbda7211 */ /* 0x080fe400028f0eff */
        /* <DEDUP_REMOVED lines=10> */
[----:B------:R-:W-:Y:S01]  /*25b0*/  LEA.HI.X.SX32 R215, R215, R134, 0x1, P6 ;  /* 0x00000086d7d77211 */ /* 0x000fe200030f0eff */
[C---:B------:R-:W-:Y:S01]  /*25c0*/  IMAD R125, R26.reuse, 0xd4, RZ ;  /* 0x000000d41a7d7824 */ /* 0x040fe200078e02ff */
[----:B------:R-:W-:Y:S01]  /*25d0*/  IADD3 R131, P0, R131, R130, RZ ;  /* 0x0000008283837210 */ /* 0x000fe20007f1e0ff */
[----:B------:R2:W-:Y:S01]  /*25e0*/  STL [R1+0xa0], R124 ;  /* 0x0000a07c01007387 */ /* 0x0005e20000100800 */
[C---:B------:R-:W-:Y:S01]  /*25f0*/  IMAD R202, R26.reuse, 0xac, RZ ;  /* 0x000000ac1aca7824 */ /* 0x040fe200078e02ff */
[----:B0-----:R-:W-:Y:S01]  /*2600*/  LEA.HI.X.SX32 R216, R223, R134, 0x1, P4 ;  /* 0x00000086dfd87211 */ /* 0x001fe200020f0eff */
[C---:B------:R-:W-:Y:S01]  /*2610*/  IMAD R135, R26.reuse, 0xcc, RZ ;  /* 0x000000cc1a877824 */ /* 0x040fe200078e02ff */
[----:B------:R-:W-:Y:S01]  /*2620*/  IADD3 R125, P6, R125, R130, RZ ;  /* 0x000000827d7d7210 */ /* 0x000fe20007fde0ff */
[C---:B------:R-:W-:Y:S01]  /*2630*/  IMAD R83, R26.reuse, 0x66, RZ ;  /* 0x000000661a537824 */ /* 0x040fe200078e02ff */
[----:B-1----:R-:W-:Y:S01]  /*2640*/  LEA.HI.X.SX32 R132, R231, R134, 0x1, P3 ;  /* 0x00000086e7847211 */ /* 0x002fe200018f0eff */
[C---:B------:R-:W-:Y:S01]  /*2650*/  IMAD R200, R26.reuse, 0x35, RZ ;  /* 0x000000351ac87824 */ /* 0x040fe200078e02ff */
[----:B------:R-:W-:Y:S01]  /*2660*/  IADD3 R123, P3, R123, R130, RZ ;  /* 0x000000827b7b7210 */ /* 0x000fe20007f7e0ff */
[C---:B------:R-:W-:Y:S01]  /*2670*/  IMAD R199, R26.reuse, 0xa4, RZ ;  /* 0x000000a41ac77824 */ /* 0x040fe200078e02ff */
[----:B--2---:R-:W-:Y:S01]  /*2680*/  LEA.HI.X.SX32 R124, R229, R134, 0x1, P1 ;  /* 0x00000086e57c7211 */ /* 0x004fe200008f0eff */
[----:B------:R0:W-:Y:S01]  /*2690*/  STL [R1+0xb0], R132 ;  /* 0x0000b08401007387 */ /* 0x0001e20000100800 */
[----:B------:R-:W-:Y:S01]  /*26a0*/  IADD3 R133, P1, R133, R130, RZ ;  /* 0x0000008285857210 */ /* 0x000fe20007f3e0ff */
[----:B------:R-:W-:-:S02]  /*26b0*/  IMAD R87, R26, 0x62, RZ ;  /* 0x000000621a577824 */ /* 0x000fc400078e02ff */
[----:B------:R1:W-:Y:S01]  /*26c0*/  STL [R1+0xc0], R124 ;  /* 0x0000c07c01007387 */ /* 0x0003e20000100800 */
[C---:B------:R-:W-:Y:S02]  /*26d0*/  IMAD R197, R26.reuse, 0x33, RZ ;  /* 0x000000331ac57824 */ /* 0x040fe400078e02ff */
[C---:B------:R-:W-:Y:S02]  /*26e0*/  IMAD R127, R26.reuse, 0xc4, RZ ;  /* 0x000000c41a7f7824 */ /* 0x040fe400078e02ff */
[C---:B------:R-:W-:Y:S01]  /*26f0*/  IMAD R196, R26.reuse, 0x9c, RZ ;  /* 0x0000009c1ac47824 */ /* 0x040fe200078e02ff */
[----:B0-----:R-:W-:Y:S01]  /*2700*/  LEA.HI.X.SX32 R132, R227, R134, 0x1, P2 ;  /* 0x00000086e3847211 */ /* 0x001fe200010f0eff */
[C---:B------:R-:W-:Y:S02]  /*2710*/  IMAD R192, R26.reuse, 0x5e, RZ ;  /* 0x0000005e1ac07824 */ /* 0x040fe400078e02ff */
[C---:B------:R-:W-:Y:S01]  /*2720*/  IMAD R194, R26.reuse, 0x31, RZ ;  /* 0x000000311ac27824 */ /* 0x040fe200078e02ff */
[----:B-1----:R-:W-:Y:S01]  /*2730*/  IADD3 R124, P2, R225, R130, RZ ;  /* 0x00000082e17c7210 */ /* 0x002fe20007f5e0ff */
[----:B------:R0:W-:Y:S01]  /*2740*/  STL [R1+0xd0], R132 ;  /* 0x0000d08401007387 */ /* 0x0001e20000100800 */
[----:B------:R-:W-:-:S02]  /*2750*/  IMAD R193, R26, 0x94, RZ ;  /* 0x000000941ac17824 */ /* 0x000fc400078e02ff */
[C---:B------:R-:W-:Y:S01]  /*2760*/  IMAD R188, R26.reuse, 0x5a, RZ ;  /* 0x0000005a1abc7824 */ /* 0x040fe200078e02ff */
[----:B------:R1:W-:Y:S01]  /*2770*/  STL [R1+0xe0], R216 ;  /* 0x0000e0d801007387 */ /* 0x0003e20000100800 */
[C---:B------:R-:W-:Y:S02]  /*2780*/  IMAD R190, R26.reuse, 0x2f, RZ ;  /* 0x0000002f1abe7824 */ /* 0x040fe400078e02ff */
[C---:B------:R-:W-:Y:S01]  /*2790*/  IMAD R189, R26.reuse, 0x8c, RZ ;  /* 0x0000008c1abd7824 */ /* 0x040fe200078e02ff */
[----:B------:R-:W-:Y:S01]  /*27a0*/  STL [R1+0xf0], R218 ;  /* 0x0000f0da01007387 */ /* 0x000fe20000100800 */
[C---:B------:R-:W-:Y:S01]  /*27b0*/  IMAD R184, R26.reuse, 0x56, RZ ;  /* 0x000000561ab87824 */ /* 0x040fe200078e02ff */
[-C--:B0-----:R-:W-:Y:S01]  /*27c0*/  IADD3 R132, P4, R221, R130.reuse, RZ ;  /* 0x00000082dd847210 */ /* 0x081fe20007f9e0ff */
[C---:B------:R-:W-:Y:S02]  /*27d0*/  IMAD R186, R26.reuse, 0x2d, RZ ;  /* 0x0000002d1aba7824 */ /* 0x040fe400078e02ff */
[C---:B------:R-:W-:Y:S01]  /*27e0*/  IMAD R185, R26.reuse, 0x84, RZ ;  /* 0x000000841ab97824 */ /* 0x040fe200078e02ff */
[C---:B-1----:R-:W-:Y:S01]  /*27f0*/  IADD3 R216, P5, R21.reuse, R130, RZ ;  /* 0x0000008215d87210 */ /* 0x042fe20007fbe0ff */
[C---:B------:R-:W-:Y:S01]  /*2800*/  IMAD R181, R26.reuse, 0x52, RZ ;  /* 0x000000521ab57824 */ /* 0x040fe200078e02ff */
[-C--:B------:R-:W-:Y:S01]  /*2810*/  LEA.HI.X.SX32 R21, R21, R134.reuse, 0x1, P0 ;  /* 0x0000008615157211 */ /* 0x080fe200000f0eff */
[C---:B------:R-:W-:Y:S01]  /*2820*/  IMAD R182, R26.reuse, 0x2b, RZ ;  /* 0x0000002b1ab67824 */ /* 0x040fe200078e02ff */
[----:B------:R-:W-:Y:S01]  /*2830*/  LEA.HI.X.SX32 R213, R213, R134, 0x1, P5 ;  /* 0x00000086d5d57211 */ /* 0x000fe200028f0eff */
[----:B------:R-:W-:Y:S01]  /*2840*/  STL [R1+0x114], R216 ;  /* 0x000114d801007387 */ /* 0x000fe20000100800 */
[----:B------:R-:W-:Y:S01]  /*2850*/  IADD3 R135, P5, R135, R130, RZ ;  /* 0x0000008287877210 */ /* 0x000fe20007fbe0ff */
[----:B------:R-:W-:-:S02]  /*2860*/  IMAD R178, R26, 0x4e, RZ ;  /* 0x0000004e1ab27824 */ /* 0x000fc400078e02ff */
[----:B------:R0:W-:Y:S01]  /*2870*/  STL [R1+0x100], R215 ;  /* 0x000100d701007387 */ /* 0x0001e20000100800 */
[C---:B------:R-:W-:Y:S02]  /*2880*/  IMAD R179, R26.reuse, 0x29, RZ ;  /* 0x000000291ab37824 */ /* 0x040fe400078e02ff */
[C---:B------:R-:W-:Y:S02]  /*2890*/  IMAD R175, R26.reuse, 0x4a, RZ ;  /* 0x0000004a1aaf7824 */ /* 0x040fe400078e02ff */
[C---:B------:R-:W-:Y:S02]  /*28a0*/  IMAD R176, R26.reuse, 0x27, RZ ;  /* 0x000000271ab07824 */ /* 0x040fe400078e02ff */
[C---:B------:R-:W-:Y:S02]  /*28b0*/  IMAD R172, R26.reuse, 0x46, RZ ;  /* 0x000000461aac7824 */ /* 0x040fe400078e02ff */
[----:B------:R-:W-:Y:S01]  /*28c0*/  IMAD R173, R26, 0x25, RZ ;  /* 0x000000251aad7824 */ /* 0x000fe200078e02ff */
[----:B0-----:R-:W-:Y:S01]  /*28d0*/  IADD3 R215, P0, R70, R130, RZ ;  /* 0x0000008246d77210 */ /* 0x001fe20007f1e0ff */
[----:B------:R-:W-:Y:S01]  /*28e0*/  IMAD R168, R26, 0x42, RZ ;  /* 0x000000421aa87824 */ /* 0x000fe200078e02ff */
        /* <DEDUP_REMOVED lines=15> */
[----:B------:R-:W-:Y:S01]  /*29e0*/  IMAD R161, R26, 0x1f, RZ ;  /* 0x0000001f1aa17824 */ /* 0x000fe200078e02ff */
        /* <DEDUP_REMOVED lines=12> */
[----:B------:R-:W-:Y:S01]  /*2ab0*/  LEA.HI.X.SX32 R74, R74, R134, 0x1, P2 ;  /* 0x000000864a4a7211 */ /* 0x000fe200010f0eff */
[----:B------:R-:W-:-:S02]  /*2ac0*/  IMAD R154, R26, 0x88, RZ ;  /* 0x000000881a9a7824 */ /* 0x000fc400078e02ff */
[----:B------:R-:W-:Y:S01]  /*2ad0*/  STL [R1+0x144], R211 ;  /* 0x000144d301007387 */ /* 0x000fe20000100800 */
[C---:B------:R-:W-:Y:S02]  /*2ae0*/  IMAD R85, R26.reuse, 0x64, RZ ;  /* 0x000000641a557824 */ /* 0x040fe400078e02ff */
[C---:B------:R-:W-:Y:S01]  /*2af0*/  IMAD R151, R26.reuse, 0x1b, RZ ;  /* 0x0000001b1a977824 */ /* 0x040fe200078e02ff */
[----:B------:R0:W-:Y:S01]  /*2b00*/  STL [R1+0x130], R209 ;  /* 0x000130d101007387 */ /* 0x0001e20000100800 */
[C---:B------:R-:W-:Y:S02]  /*2b10*/  IMAD R149, R26.reuse, 0x32, RZ ;  /* 0x000000321a957824 */ /* 0x040fe400078e02ff */
[C---:B------:R-:W-:Y:S01]  /*2b20*/  IMAD R116, R26.reuse, 0x5c, RZ ;  /* 0x0000005c1a747824 */ /* 0x040fe200078e02ff */
[----:B------:R1:W-:Y:S01]  /*2b30*/  STL [R1+0x1c], R208 ;  /* 0x00001cd001007387 */ /* 0x0003e20000100800 */
[C---:B------:R-:W-:Y:S02]  /*2b40*/  IMAD R152, R26.reuse, 0x19, RZ ;  /* 0x000000191a987824 */ /* 0x040fe400078e02ff */
[----:B------:R-:W-:-:S02]  /*2b50*/  IMAD R144, R26, 0x2e, RZ ;  /* 0x0000002e1a907824 */ /* 0x000fc400078e02ff */
[C---:B------:R-:W-:Y:S01]  /*2b60*/  IMAD R140, R26.reuse, 0x54, RZ ;  /* 0x000000541a8c7824 */ /* 0x040fe200078e02ff */
[C---:B0-----:R-:W-:Y:S01]  /*2b70*/  IADD3 R209, P2, R75.reuse, R130, RZ ;  /* 0x000000824bd17210 */ /* 0x041fe20007f5e0ff */
[C---:B------:R-:W-:Y:S01]  /*2b80*/  IMAD R157, R26.reuse, 0x17, RZ ;  /* 0x000000171a9d7824 */ /* 0x040fe200078e02ff */
[-C--:B------:R-:W-:Y:S01]  /*2b90*/  LEA.HI.X.SX32 R75, R75, R134.reuse, 0x1, P4 ;  /* 0x000000864b4b7211 */ /* 0x080fe200020f0eff */
[----:B------:R-:W-:Y:S01]  /*2ba0*/  IMAD R118, R26, 0x2a, RZ ;  /* 0x0000002a1a767824 */ /* 0x000fe200078e02ff */
[----:B-1----:R-:W-:Y:S01]  /*2bb0*/  LEA.HI.X.SX32 R208, R206, R134, 0x1, P1 ;  /* 0x00000086ced07211 */ /* 0x002fe200008f0eff */
[----:B------:R-:W-:Y:S01]  /*2bc0*/  STL [R1+0x154], R209 ;  /* 0x000154d101007387 */ /* 0x000fe20000100800 */
[-C--:B------:R-:W-:Y:S01]  /*2bd0*/  IADD3 R206, P1, R205, R130.reuse, RZ ;  /* 0x00000082cdce7210 */ /* 0x080fe20007f3e0ff */
[C---:B------:R-:W-:Y:S01]  /*2be0*/  IMAD R160, R26.reuse, 0xb0, RZ ;  /* 0x000000b01aa07824 */ /* 0x040fe200078e02ff */
[----:B------:R-:W-:Y:S01]  /*2bf0*/  IADD3 R205, P4, R79, R130, RZ ;  /* 0x000000824fcd7210 */ /* 0x000fe20007f9e0ff */
[----:B------:R-:W-:Y:S01]  /*2c00*/  STL [R1+0x140], R208 ;  /* 0x000140d001007387 */ /* 0x000fe20000100800 */
[----:B------:R-:W-:Y:S01]  /*2c10*/  LEA.HI.X.SX32 R203, R203, R134, 0x1, P2 ;  /* 0x00000086cbcb7211 */ /* 0x000fe200010f0eff */
[----:B------:R-:W-:Y:S01]  /*2c20*/  IMAD R114, R26, 0x4c, RZ ;  /* 0x0000004c1a727824 */ /* 0x000fe200078e02ff */
[----:B------:R-:W-:Y:S01]  /*2c30*/  IADD3 R202, P2, R202, R130, RZ ;  /* 0x00000082caca7210 */ /* 0x000fe20007f5e0ff */
[----:B------:R-:W-:Y:S01]  /*2c40*/  STL [R1+0x3c], R206 ;  /* 0x00003cce01007387 */ /* 0x000fe20000100800 */
        /* <DEDUP_REMOVED lines=37> */
[----:B------:R-:W-:Y:S01]  /*2ea0*/  IMAD R187, R26, 0xd, RZ ;  /* 0x0000000d1abb7824 */ /* 0x000fe200078e02ff */
[----:B0-----:R-:W-:Y:S01]  /*2eb0*/  IADD3 R197, P0, R192, R130, RZ ;  /* 0x00000082c0c57210 */ /* 0x001fe20007f1e0ff */
[C---:B------:R-:W-:Y:S02]  /*2ec0*/  IMAD R31, R26.reuse, 0x2c, RZ ;  /* 0x0000002c1a1f7824 */ /* 0x040fe400078e02ff */
[----:B------:R-:W-:Y:S01]  /*2ed0*/  IMAD R32, R26, 0x16, RZ ;  /* 0x000000161a207824 */ /* 0x000fe200078e02ff */
[----:B-1----:R-:W-:Y:S01]  /*2ee0*/  LEA.HI.X.SX32 R196, R194, R134, 0x1, P5 ;  /* 0x00000086c2c47211 */ /* 0x002fe200028f0eff */
[----:B------:R-:W-:Y:S01]  /*2ef0*/  STL [R1+0x194], R197 ;  /* 0x000194c501007387 */ /* 0x000fe20000100800 */
[----:B------:R-:W-:Y:S01]  /*2f00*/  IADD3 R194, P5, R193, R130, RZ ;  /* 0x00000082c1c27210 */ /* 0x000fe20007fbe0ff */
[----:B------:R-:W-:Y:S01]  /*2f10*/  IMAD R34, R26, 0x48, RZ ;  /* 0x000000481a227824 */ /* 0x000fe200078e02ff */
[----:B------:R-:W-:Y:S01]  /*2f20*/  LEA.HI.X.SX32 R193, R192, R134, 0x1, P3 ;  /* 0x00000086c0c17211 */ /* 0x000fe200018f0eff */
        /* <DEDUP_REMOVED lines=9> */
[----:B------:R-:W-:-:S02]  /*2fc0*/  IMAD R37, R26, 0x12, RZ ;  /* 0x000000121a257824 */ /* 0x000fc400078e02ff */
[C---:B------:R-:W-:Y:S01]  /*2fd0*/  IMAD R38, R26.reuse, 0x70, RZ ;  /* 0x000000701a267824 */ /* 0x040fe200078e02ff */
[----:B------:R-:W-:Y:S01]  /*2fe0*/  STL [R1+0x1a4], R192 ;  /* 0x0001a4c001007387 */ /* 0x000fe20000100800 */
[C---:B------:R-:W-:Y:S02]  /*2ff0*/  IMAD R89, R26.reuse, 0x38, RZ ;  /* 0x000000381a597824 */ /* 0x040fe400078e02ff */
[C---:B------:R-:W-:Y:S01]  /*3000*/  IMAD R136, R26.reuse, 0x1c, RZ ;  /* 0x0000001c1a887824 */ /* 0x040fe200078e02ff */
[----:B------:R0:W-:Y:S01]  /*3010*/  STL [R1+0x190], R190 ;  /* 0x000190be01007387 */ /* 0x0001e20000100800 */
[C---:B------:R-:W-:Y:S02]  /*3020*/  IMAD R195, R26.reuse, 0x9, RZ ;  /* 0x000000091ac37824 */ /* 0x040fe400078e02ff */
[C---:B------:R-:W-:Y:S01]  /*3030*/  IMAD R171, R26.reuse, 0xe0, RZ ;  /* 0x000000e01aab7824 */ /* 0x040fe200078e02ff */
[----:B------:R1:W-:Y:S01]  /*3040*/  STL [R1+0xdc], R189 ;  /* 0x0000dcbd01007387 */ /* 0x0003e20000100800 */
[----:B------:R-:W-:-:S02]  /*3050*/  IMAD R137, R26, 0xe, RZ ;  /* 0x0000000e1a897824 */ /* 0x000fc400078e02ff */
[C---:B------:R-:W-:Y:S01]  /*3060*/  IMAD R138, R26.reuse, 0x50, RZ ;  /* 0x000000501a8a7824 */ /* 0x040fe200078e02ff */
[----:B------:R2:W-:Y:S01]  /*3070*/  STL [R1+0x38], R188 ;  /* 0x000038bc01007387 */ /* 0x0005e20000100800 */
[----:B------:R-:W-:Y:S01]  /*3080*/  IMAD R139, R26, 0x28, RZ ;  /* 0x000000281a8b7824 */ /* 0x000fe200078e02ff */
[----:B0-----:R-:W-:Y:S01]  /*3090*/  IADD3 R190, P1, R184, R130, RZ ;  /* 0x00000082b8be7210 */ /* 0x001fe20007f3e0ff */
[C---:B------:R-:W-:Y:S02]  /*30a0*/  IMAD R141, R26.reuse, 0x14, RZ ;  /* 0x000000141a8d7824 */ /* 0x040fe400078e02ff */
[----:B------:R-:W-:Y:S01]  /*30b0*/  IMAD R142, R26, 0xa, RZ ;  /* 0x0000000a1a8e7824 */ /* 0x000fe200078e02ff */
[-C--:B-1----:R-:W-:Y:S01]  /*30c0*/  LEA.HI.X.SX32 R189, R186, R134.reuse, 0x1, P3 ;  /* 0x00000086babd7211 */ /* 0x082fe200018f0eff */
[----:B------:R-:W-:Y:S01]  /*30d0*/  STL [R1+0x1b4], R190 ;  /* 0x0001b4be01007387 */ /* 0x000fe20000100800 */
[----:B------:R-:W-:Y:S01]  /*30e0*/  LEA.HI.X.SX32 R186, R184, R134, 0x1, P2 ;  /* 0x00000086b8ba7211 */ /* 0x000fe200010f0eff */
[C---:B------:R-:W-:Y:S01]  /*30f0*/  IMAD R198, R26.reuse, 0x7, RZ ;  /* 0x000000071ac67824 */ /* 0x040fe200078e02ff */
[-C--:B--2---:R-:W-:Y:S01]  /*3100*/  IADD3 R188, P3, R185, R130.reuse, RZ ;  /* 0x00000082b9bc7210 */ /* 0x084fe20007f7e0ff */
[----:B------:R-:W-:Y:S01]  /*3110*/  STL [R1+0x1a0], R189 ;  /* 0x0001a0bd01007387 */ /* 0x000fe20000100800 */
[C---:B------:R-:W-:Y:S01]  /*3120*/  IADD3 R185, P2, R181.reuse, R130, RZ ;  /* 0x00000082b5b97210 */ /* 0x040fe20007f5e0ff */
[----:B------:R-:W-:Y:S01]  /*3130*/  IMAD R143, R26, 0x60, RZ ;  /* 0x000000601a8f7824 */ /* 0x000fe200078e02ff */
[-C--:B------:R-:W-:Y:S01]  /*3140*/  LEA.HI.X.SX32 R184, R182, R134.reuse, 0x1, P1 ;  /* 0x00000086b6b87211 */ /* 0x080fe200008f0eff */
[----:B------:R-:W-:Y:S01]  /*3150*/  STL [R1+0xfc], R188 ;  /* 0x0000fcbc01007387 */ /* 0x000fe20000100800 */
[----:B------:R-:W-:Y:S01]  /*3160*/  LEA.HI.X.SX32 R182, R181, R134, 0x1, P4 ;  /* 0x00000086b5b67211 */ /* 0x000fe200020f0eff */
[----:B------:R-:W-:Y:S01]  /*3170*/  IMAD R145, R26, 0x30, RZ ;  /* 0x000000301a917824 */ /* 0x000fe200078e02ff */
[----:B------:R-:W-:Y:S01]  /*3180*/  IADD3 R181, P4, R178, R130, RZ ;  /* 0x00000082b2b57210 */ /* 0x000fe20007f9e0ff */
[----:B------:R-:W-:Y:S01]  /*3190*/  STL [R1+0x58], R186 ;  /* 0x000058ba01007387 */ /* 0x000fe20000100800 */
[----:B------:R-:W-:Y:S01]  /*31a0*/  LEA.HI.X.SX32 R179, R179, R134, 0x1, P2 ;  /* 0x00000086b3b37211 */ /* 0x000fe200010f0eff */
[C---:B------:R-:W-:Y:S01]  /*31b0*/  IMAD R146, R26.reuse, 0x18, RZ ;  /* 0x000000181a927824 */ /* 0x040fe200078e02ff */
[-C--:B------:R-:W-:Y:S01]  /*31c0*/  IADD3 R111, P1, R111, R130.reuse, RZ ;  /* 0x000000826f6f7210 */ /* 0x080fe20007f3e0ff */
[----:B------:R-:W-:Y:S01]  /*31d0*/  STL [R1+0x1c4], R185 ;  /* 0x0001c4b901007387 */ /* 0x000fe20000100800 */
[----:B------:R-:W-:Y:S01]  /*31e0*/  IADD3 R113, P2, R113, R130, RZ ;  /* 0x0000008271717210 */ /* 0x000fe20007f5e0ff */
[----:B------:R-:W-:-:S02]  /*31f0*/  IMAD R147, R26, 0xc, RZ ;  /* 0x0000000c1a937824 */ /* 0x000fc400078e02ff */
[----:B------:R-:W-:Y:S01]  /*3200*/  STL [R1+0x1b0], R184 ;  /* 0x0001b0b801007387 */ /* 0x000fe20000100800 */
[C---:B------:R-:W-:Y:S02]  /*3210*/  IMAD R148, R26.reuse, 0x6, RZ ;  /* 0x000000061a947824 */ /* 0x040fe400078e02ff */
[C---:B------:R-:W-:Y:S01]  /*3220*/  IMAD R201, R26.reuse, 0x5, RZ ;  /* 0x000000051ac97824 */ /* 0x040fe200078e02ff */
[----:B------:R-:W-:Y:S01]  /*3230*/  STL [R1+0x78], R182 ;  /* 0x000078b601007387 */ /* 0x000fe20000100800 */
[C---:B------:R-:W-:Y:S02]  /*3240*/  IMAD R183, R26.reuse, 0xc0, RZ ;  /* 0x000000c01ab77824 */ /* 0x040fe400078e02ff */
[C---:B------:R-:W-:Y:S01]  /*3250*/  IMAD.SHL.U32 R150, R26.reuse, 0x2, RZ ;  /* 0x000000021a967824 */ /* 0x040fe200078e00ff */
[----:B------:R0:W-:Y:S01]  /*3260*/  STL [R1+0x1d4], R181 ;  /* 0x0001d4b501007387 */ /* 0x0001e20000100800 */
[C---:B------:R-:W-:Y:S02]  /*3270*/  IMAD R204, R26.reuse, 0x3, RZ ;  /* 0x000000031acc7824 */ /* 0x040fe400078e02ff */
[C---:B------:R-:W-:Y:S01]  /*3280*/  IMAD.SHL.U32 R207, R26.reuse, 0x40, RZ ;  /* 0x000000401acf7824 */ /* 0x040fe200078e00ff */
[----:B------:R1:W-:Y:S01]  /*3290*/  STL [R1+0x1c0], R179 ;  /* 0x0001c0b301007387 */ /* 0x0003e20000100800 */
[----:B------:R-:W-:-:S02]  /*32a0*/  IMAD.SHL.U32 R210, R26, 0x20, RZ ;  /* 0x000000201ad27824 */ /* 0x000fc400078e00ff */
[C---:B------:R-:W-:Y:S02]  /*32b0*/  IMAD.SHL.U32 R212, R26.reuse, 0x10, RZ ;  /* 0x000000101ad47824 */ /* 0x040fe400078e00ff */
[----:B------:R-:W-:Y:S01]  /*32c0*/  IMAD.SHL.U32 R214, R26, 0x8, RZ ;  /* 0x000000081ad67824 */ /* 0x000fe200078e00ff */
[-C--:B0-----:R-:W-:Y:S01]  /*32d0*/  LEA.HI.X.SX32 R181, R178, R134.reuse, 0x1, P6 ;  /* 0x00000086b2b57211 */ /* 0x081fe200030f0eff */
[----:B------:R-:W-:Y:S01]  /*32e0*/  IMAD.SHL.U32 R217, R26, 0x4, RZ ;  /* 0x000000041ad97824 */ /* 0x000fe200078e00ff */
[----:B------:R-:W-:Y:S01]  /*32f0*/  LEA.HI.X.SX32 R178, R176, R134, 0x1, P4 ;  /* 0x00000086b0b27211 */ /* 0x000fe200020f0eff */
[----:B------:R-:W-:Y:S01]  /*3300*/  IMAD.SHL.U32 R69, R26, 0x80, RZ ;  /* 0x000000801a457824 */ /* 0x000fe200078e00ff */
[C---:B-1----:R-:W-:Y:S01]  /*3310*/  IADD3 R179, P6, R175.reuse, R130, RZ ;  /* 0x00000082afb37210 */ /* 0x042fe20007fde0ff */
[----:B------:R-:W-:Y:S01]  /*3320*/  STL [R1+0x98], R181 ;  /* 0x000098b501007387 */ /* 0x000fe20000100800 */
[----:B------:R-:W-:Y:S02]  /*3330*/  LEA.HI.X.SX32 R176, R175, R134, 0x1, P5 ;  /* 0x00000086afb07211 */ /* 0x000fe400028f0eff */
[----:B------:R-:W-:Y:S01]  /*3340*/  IADD3 R175, P5, R172, R130, RZ ;  /* 0x00000082acaf7210 */ /* 0x000fe20007fbe0ff */
[----:B------:R-:W-:Y:S01]  /*3350*/  STL [R1+0x1e4], R179 ;  /* 0x0001e4b301007387 */ /* 0x000fe20000100800 */
[----:B------:R-:W-:-:S02]  /*3360*/  LEA.HI.X.SX32 R173, R173, R134, 0x1, P6 ;  /* 0x00000086adad7211 */ /* 0x000fc400030f0eff */
[----:B------:R-:W-:Y:S01]  /*3370*/  LEA.HI.X.SX32 R172, R172, R134, 0x1, P0 ;  /* 0x00000086acac7211 */ /* 0x000fe200000f0eff */
[----:B------:R-:W-:Y:S01]  /*3380*/  STL [R1+0x1d0], R178 ;  /* 0x0001d0b201007387 */ /* 0x000fe20000100800 */
[-C--:B------:R-:W-:Y:S02]  /*3390*/  IADD3 R115, P4, R115, R130.reuse, RZ ;  /* 0x0000008273737210 */ /* 0x080fe40007f9e0ff */
[----:B------:R-:W-:Y:S01]  /*33a0*/  IADD3 R117, P6, R117, R130, RZ ;  /* 0x0000008275757210 */ /* 0x000fe20007fde0ff */
[----:B------:R-:W-:Y:S01]  /*33b0*/  STL [R1+0xb8], R176 ;  /* 0x0000b8b001007387 */ /* 0x000fe20000100800 */
[----:B------:R-:W-:-:S03]  /*33c0*/  SHF.R.S32.HI R68, RZ, 0x1f, R69 ;  /* 0x0000001fff447819 */ /* 0x000fc60000011445 */
[----:B------:R0:W-:Y:S01]  /*33d0*/  STL [R1+0x1f4], R175 ;  /* 0x0001f4af01007387 */ /* 0x0001e20000100800 */
[C---:B------:R-:W-:Y:S01]  /*33e0*/  SHF.L.U64.HI R68, R69.reuse, 0x1, R68 ;  /* 0x0000000145447819 */ /* 0x040fe20000010244 */
[----:B------:R-:W-:Y:S02]  /*33f0*/  IMAD.SHL.U32 R69, R69, 0x2, RZ ;  /* 0x0000000245457824 */ /* 0x000fe400078e00ff */
[----:B------:R1:W-:Y:S04]  /*3400*/  STL [R1+0x1e0], R173 ;  /* 0x0001e0ad01007387 */ /* 0x0003e80000100800 */
[----:B------:R2:W-:Y:S01]  /*3410*/  STL [R1+0xd8], R172 ;  /* 0x0000d8ac01007387 */ /* 0x0005e20000100800 */
[----:B0-----:R-:W-:Y:S02]  /*3420*/  IADD3 R175, P0, R168, R130, RZ ;  /* 0x00000082a8af7210 */ /* 0x001fe40007f1e0ff */
[----:B-1----:R-:W-:-:S03]  /*3430*/  LEA.HI.X.SX32 R173, R170, R134, 0x1, P5 ;  /* 0x00000086aaad7211 */ /* 0x002fc600028f0eff */
[----:B------:R-:W-:Y:S01]  /*3440*/  STL [R1+0x204], R175 ;  /* 0x000204af01007387 */ /* 0x000fe20000100800 */
[----:B------:R-:W-:Y:S02]  /*3450*/  LEA.HI.X.SX32 R170, R168, R134, 0x1, P3 ;  /* 0x00000086a8aa7211 */ /* 0x000fe400018f0eff */
[-C--:B--2---:R-:W-:Y:S01]  /*3460*/  IADD3 R172, P5, R169, R130.reuse, RZ ;  /* 0x00000082a9ac7210 */ /* 0x084fe20007fbe0ff */
[----:B------:R-:W-:Y:S01]  /*3470*/  STL [R1+0x1f0], R173 ;  /* 0x0001f0ad01007387 */ /* 0x000fe20000100800 */
[----:B------:R-:W-:Y:S02]  /*3480*/  IADD3 R169, P3, R57, R130, RZ ;  /* 0x0000008239a97210 */ /* 0x000fe40007f7e0ff */
[----:B------:R-:W-:Y:S01]  /*3490*/  LEA.HI.X.SX32 R168, R166, R134, 0x1, P0 ;  /* 0x00000086a6a87211 */ /* 0x000fe200000f0eff */
[----:B------:R-:W-:Y:S01]  /*34a0*/  STL [R1+0x2c], R172 ;  /* 0x00002cac01007387 */ /* 0x000fe20000100800 */
[----:B------:R-:W-:Y:S02]  /*34b0*/  IADD3 R166, P0, R163, R130, RZ ;  /* 0x00000082a3a67210 */ /* 0x000fe40007f1e0ff */
[----:B------:R-:W-:Y:S01]  /*34c0*/  LEA.HI.X.SX32 R57, R57, R134, 0x1, P1 ;  /* 0x0000008639397211 */ /* 0x000fe200008f0eff */
[----:B------:R-:W-:Y:S04]  /*34d0*/  STL [R1+0xf8], R170 ;  /* 0x0000f8aa01007387 */ /* 0x000fe80000100800 */
[----:B------:R-:W-:Y:S04]  /*34e0*/  STL [R1+0x11c], R169 ;  /* 0x00011ca901007387 */ /* 0x000fe80000100800 */
[----:B------:R0:W-:Y:S04]  /*34f0*/  STL [R1+0x200], R168 ;  /* 0x000200a801007387 */ /* 0x0001e80000100800 */
[----:B------:R1:W-:Y:S01]  /*3500*/  STL [R1+0x214], R166 ;  /* 0x000214a601007387 */ /* 0x0003e20000100800 */
[----:B0-----:R-:W-:-:S02]  /*3510*/  IADD3 R168, P1, R164, R130, RZ ;  /* 0x00000082a4a87210 */ /* 0x001fc40007f3e0ff */
[----:B-1----:R-:W-:-:S03]  /*3520*/  LEA.HI.X.SX32 R166, R163, R134, 0x1, P3 ;  /* 0x00000086a3a67211 */ /* 0x002fc600018f0eff */
[----:B------:R-:W-:Y:S01]  /*3530*/  STL [R1+0x6c], R168 ;  /* 0x00006ca801007387 */ /* 0x000fe20000100800 */
[----:B------:R-:W-:Y:S02]  /*3540*/  IADD3 R164, P3, R73, R130, RZ ;  /* 0x0000008249a47210 */ /* 0x000fe40007f7e0ff */
[----:B------:R-:W-:Y:S01]  /*3550*/  LEA.HI.X.SX32 R163, R161, R134, 0x1, P0 ;  /* 0x00000086a1a37211 */ /* 0x000fe200000f0eff */
[----:B------:R-:W-:Y:S01]  /*3560*/  STL [R1+0x118], R166 ;  /* 0x000118a601007387 */ /* 0x000fe20000100800 */
[----:B------:R-:W-:Y:S02]  /*3570*/  IADD3 R161, P0, R158, R130, RZ ;  /* 0x000000829ea17210 */ /* 0x000fe40007f1e0ff */
[----:B------:R-:W-:Y:S01]  /*3580*/  LEA.HI.X.SX32 R73, R73, R134, 0x1, P2 ;  /* 0x0000008649497211 */ /* 0x000fe200010f0eff */
        /* <DEDUP_REMOVED lines=21> */
[-C--:B------:R-:W-:Y:S01]  /*36e0*/  LEA.HI.X.SX32 R85, R85, R134.reuse, 0x1, P6 ;  /* 0x0000008655557211 */ /* 0x080fe200030f0eff */
[----:B------:R-:W-:Y:S01]  /*36f0*/  STL [R1+0x17c], R154 ;  /* 0x00017c9a01007387 */ /* 0x000fe20000100800 */
[----:B------:R-:W-:Y:S02]  /*3700*/  LEA.HI.X.SX32 R152, R152, R134, 0x1, P0 ;  /* 0x0000008698987211 */ /* 0x000fe400000f0eff */
[----:B------:R-:W-:Y:S01]  /*3710*/  IADD3 R112, P6, R112, R130, RZ ;  /* 0x0000008270707210 */ /* 0x000fe20007fde0ff */
[----:B------:R-:W-:Y:S04]  /*3720*/  STL [R1+0x230], R153 ;  /* 0x0002309901007387 */ /* 0x000fe80000100800 */
[----:B------:R0:W-:Y:S02]  /*3730*/  STL [R1+0x244], R151 ;  /* 0x0002449701007387 */ /* 0x0001e40000100800 */
[----:B0-----:R-:W-:-:S02]  /*3740*/  LEA.HI.X.SX32 R151, R149, R134, 0x1, P3 ;  /* 0x0000008695977211 */ /* 0x001fc400018f0eff */
[----:B------:R-:W-:-:S03]  /*3750*/  IADD3 R149, P3, R116, R130, RZ ;  /* 0x0000008274957210 */ /* 0x000fc60007f7e0ff */
[----:B------:R0:W-:Y:S04]  /*3760*/  STL [R1+0x178], R151 ;  /* 0x0001789701007387 */ /* 0x0001e80000100800 */
[----:B------:R1:W-:Y:S04]  /*3770*/  STL [R1+0x19c], R149 ;  /* 0x00019c9501007387 */ /* 0x0003e80000100800 */
[----:B------:R-:W-:Y:S01]  /*3780*/  STL [R1+0x240], R152 ;  /* 0x0002409801007387 */ /* 0x000fe20000100800 */
[----:B0-----:R-:W-:Y:S02]  /*3790*/  IADD3 R151, P0, R144, R130, RZ ;  /* 0x0000008290977210 */ /* 0x001fe40007f1e0ff */
[----:B-1----:R-:W-:-:S03]  /*37a0*/  LEA.HI.X.SX32 R149, R116, R134, 0x1, P5 ;  /* 0x0000008674957211 */ /* 0x002fc600028f0eff */
[----:B------:R0:W-:Y:S01]  /*37b0*/  STL [R1+0x254], R151 ;  /* 0x0002549701007387 */ /* 0x0001e20000100800 */
[----:B------:R-:W-:-:S03]  /*37c0*/  IADD3 R116, P5, R155, R130, RZ ;  /* 0x000000829b747210 */ /* 0x000fc60007fbe0ff */
[----:B------:R1:W-:Y:S01]  /*37d0*/  STL [R1+0x28], R149 ;  /* 0x0000289501007387 */ /* 0x0003e20000100800 */
[-C--:B0-----:R-:W-:Y:S02]  /*37e0*/  LEA.HI.X.SX32 R151, R144, R134.reuse, 0x1, P3 ;  /* 0x0000008690977211 */ /* 0x081fe400018f0eff */
[----:B------:R-:W-:Y:S02]  /*37f0*/  LEA.HI.X.SX32 R144, R157, R134, 0x1, P0 ;  /* 0x000000869d907211 */ /* 0x000fe400000f0eff */
[-C--:B-1----:R-:W-:Y:S01]  /*3800*/  IADD3 R149, P3, R140, R130.reuse, RZ ;  /* 0x000000828c957210 */ /* 0x082fe20007f7e0ff */
[----:B------:R0:W-:Y:S04]  /*3810*/  STL [R1+0x198], R151 ;  /* 0x0001989701007387 */ /* 0x0001e80000100800 */
[----:B------:R1:W-:Y:S04]  /*3820*/  STL [R1+0x1bc], R149 ;  /* 0x0001bc9501007387 */ /* 0x0003e80000100800 */
[----:B------:R2:W-:Y:S01]  /*3830*/  STL [R1+0x250], R144 ;  /* 0x0002509001007387 */ /* 0x0005e20000100800 */
[----:B0-----:R-:W-:-:S02]  /*3840*/  IADD3 R151, P0, R118, R130, RZ ;  /* 0x0000008276977210 */ /* 0x001fc40007f1e0ff */
[----:B-1----:R-:W-:-:S03]  /*3850*/  LEA.HI.X.SX32 R149, R140, R134, 0x1, P1 ;  /* 0x000000868c957211 */ /* 0x002fc600008f0eff */
[----:B------:R-:W-:Y:S01]  /*3860*/  STL [R1+0x264], R151 ;  /* 0x0002649701007387 */ /* 0x000fe20000100800 */
[----:B------:R-:W-:Y:S02]  /*3870*/  LEA.HI.X.SX32 R140, R118, R134, 0x1, P3 ;  /* 0x00000086768c7211 */ /* 0x000fe400018f0eff */
[-C--:B--2---:R-:W-:Y:S01]  /*3880*/  IADD3 R144, P1, R160, R130.reuse, RZ ;  /* 0x00000082a0907210 */ /* 0x084fe20007f3e0ff */
[----:B------:R-:W-:Y:S01]  /*3890*/  STL [R1+0x68], R149 ;  /* 0x0000689501007387 */ /* 0x000fe20000100800 */
[----:B------:R-:W-:-:S03]  /*38a0*/  IADD3 R118, P3, R114, R130, RZ ;  /* 0x0000008272767210 */ /* 0x000fc60007f7e0ff */
[----:B------:R0:W-:Y:S04]  /*38b0*/  STL [R1+0x4c], R144 ;  /* 0x00004c9001007387 */ /* 0x0001e80000100800 */
[----:B------:R1:W-:Y:S04]  /*38c0*/  STL [R1+0x1b8], R140 ;  /* 0x0001b88c01007387 */ /* 0x0003e80000100800 */
[----:B------:R2:W-:Y:S01]  /*38d0*/  STL [R1+0x1dc], R118 ;  /* 0x0001dc7601007387 */ /* 0x0005e20000100800 */
[----:B0-----:R-:W-:Y:S02]  /*38e0*/  LEA.HI.X.SX32 R144, R162, R134, 0x1, P0 ;  /* 0x00000086a2907211 */ /* 0x001fe400000f0eff */
[----:B-1----:R-:W-:-:S03]  /*38f0*/  IADD3 R140, P0, R39, R130, RZ ;  /* 0x00000082278c7210 */ /* 0x002fc60007f1e0ff */
[----:B------:R-:W-:Y:S01]  /*3900*/  STL [R1+0x260], R144 ;  /* 0x0002609001007387 */ /* 0x000fe20000100800 */
[----:B--2---:R-:W-:-:S03]  /*3910*/  LEA.HI.X.SX32 R118, R114, R134, 0x1, P2 ;  /* 0x0000008672767211 */ /* 0x004fc600010f0eff */
[----:B------:R0:W-:Y:S01]  /*3920*/  STL [R1+0x274], R140 ;  /* 0x0002748c01007387 */ /* 0x0001e20000100800 */
[----:B------:R-:W-:-:S03]  /*3930*/  IADD3 R114, P2, R165, R130, RZ ;  /* 0x00000082a5727210 */ /* 0x000fc60007f5e0ff */
[----:B------:R1:W-:Y:S04]  /*3940*/  STL [R1+0xa8], R118 ;  /* 0x0000a87601007387 */ /* 0x0003e80000100800 */
[----:B------:R2:W-:Y:S01]  /*3950*/  STL [R1+0xcc], R114 ;  /* 0x0000cc7201007387 */ /* 0x0005e20000100800 */
[----:B0-----:R-:W-:Y:S02]  /*3960*/  LEA.HI.X.SX32 R140, R39, R134, 0x1, P3 ;  /* 0x00000086278c7211 */ /* 0x001fe400018f0eff */
[----:B-1----:R-:W-:-:S03]  /*3970*/  IADD3 R118, P3, R35, R130, RZ ;  /* 0x0000008223767210 */ /* 0x002fc60007f7e0ff */
[----:B------:R0:W-:Y:S01]  /*3980*/  STL [R1+0x1d8], R140 ;  /* 0x0001d88c01007387 */ /* 0x0001e20000100800 */
[----:B--2---:R-:W-:-:S03]  /*3990*/  LEA.HI.X.SX32 R114, R167, R134, 0x1, P0 ;  /* 0x00000086a7727211 */ /* 0x004fc600000f0eff */
[----:B------:R1:W-:Y:S04]  /*39a0*/  STL [R1+0x1fc], R118 ;  /* 0x0001fc7601007387 */ /* 0x0003e80000100800 */
[----:B------:R2:W-:Y:S01]  /*39b0*/  STL [R1+0x270], R114 ;  /* 0x0002707201007387 */ /* 0x0005e20000100800 */
[----:B0-----:R-:W-:Y:S02]  /*39c0*/  IADD3 R140, P0, R33, R130, RZ ;  /* 0x00000082218c7210 */ /* 0x001fe40007f1e0ff */
[----:B-1----:R-:W-:-:S03]  /*39d0*/  LEA.HI.X.SX32 R118, R35, R134, 0x1, P4 ;  /* 0x0000008623767211 */ /* 0x002fc600020f0eff */
[----:B------:R0:W-:Y:S01]  /*39e0*/  STL [R1+0x284], R140 ;  /* 0x0002848c01007387 */ /* 0x0001e20000100800 */
[----:B--2---:R-:W-:-:S03]  /*39f0*/  IADD3 R114, P4, R171, R130, RZ ;  /* 0x00000082ab727210 */ /* 0x004fc60007f9e0ff */
[----:B------:R1:W-:Y:S01]  /*3a00*/  STL [R1+0xe8], R118 ;  /* 0x0000e87601007387 */ /* 0x0003e20000100800 */
[----:B0-----:R-:W-:Y:S02]  /*3a10*/  LEA.HI.X.SX32 R140, R33, R134, 0x1, P3 ;  /* 0x00000086218c7211 */ /* 0x001fe400018f0eff */
[C---:B------:R-:W-:Y:S02]  /*3a20*/  IADD3 R144, P3, R71.reuse, R130, RZ ;  /* 0x0000008247907210 */ /* 0x040fe40007f7e0ff */
[-C--:B-1----:R-:W-:Y:S01]  /*3a30*/  LEA.HI.X.SX32 R118, R174, R134.reuse, 0x1, P0 ;  /* 0x00000086ae767211 */ /* 0x082fe200000f0eff */
[----:B------:R0:W-:Y:S01]  /*3a40*/  STL [R1+0x1f8], R140 ;  /* 0x0001f88c01007387 */ /* 0x0001e20000100800 */
[----:B------:R-:W-:-:S03]  /*3a50*/  LEA.HI.X.SX32 R71, R71, R134, 0x1, P6 ;  /* 0x0000008647477211 */ /* 0x000fc600030f0eff */
[----:B------:R1:W-:Y:S04]  /*3a60*/  STL [R1+0x12c], R144 ;  /* 0x00012c9001007387 */ /* 0x0003e80000100800 */
[----:B------:R2:W-:Y:S01]  /*3a70*/  STL [R1+0x280], R118 ;  /* 0x0002807601007387 */ /* 0x0005e20000100800 */
[C---:B0-----:R-:W-:Y:S02]  /*3a80*/  IADD3 R140, P0, R28.reuse, R130, RZ ;  /* 0x000000821c8c7210 */ /* 0x041fe40007f1e0ff */
[----:B-1----:R-:W-:-:S03]  /*3a90*/  LEA.HI.X.SX32 R144, R28, R134, 0x1, P3 ;  /* 0x000000861c907211 */ /* 0x002fc600018f0eff */
[----:B------:R0:W-:Y:S01]  /*3aa0*/  STL [R1+0x21c], R140 ;  /* 0x00021c8c01007387 */ /* 0x0001e20000100800 */
[----:B--2---:R-:W-:-:S05]  /*3ab0*/  IADD3 R118, P6, R27, R130, RZ ;  /* 0x000000821b767210 */ /* 0x004fca0007fde0ff */
[----:B------:R1:W-:Y:S01]  /*3ac0*/  STL [R1+0x294], R118 ;  /* 0x0002947601007387 */ /* 0x0003e20000100800 */
[----:B0-----:R-:W-:-:S03]  /*3ad0*/  IADD3 R140, P3, R177, R130, RZ ;  /* 0x00000082b18c7210 */ /* 0x001fc60007f7e0ff */
[----:B------:R0:W-:Y:S04]  /*3ae0*/  STL [R1+0x128], R144 ;  /* 0x0001289001007387 */ /* 0x0001e80000100800 */
[----:B------:R2:W-:Y:S01]  /*3af0*/  STL [R1+0x8c], R140 ;  /* 0x00008c8c01007387 */ /* 0x0005e20000100800 */
[----:B-1----:R-:W-:Y:S02]  /*3b00*/  LEA.HI.X.SX32 R118, R27, R134, 0x1, P0 ;  /* 0x000000861b767211 */ /* 0x002fe400000f0eff */
[----:B0-----:R-:W-:-:S03]  /*3b10*/  IADD3 R144, P0, R81, R130, RZ ;  /* 0x0000008251907210 */ /* 0x001fc60007f1e0ff */
[----:B------:R0:W-:Y:S01]  /*3b20*/  STL [R1+0x218], R118 ;  /* 0x0002187601007387 */ /* 0x0001e20000100800 */
[-C--:B------:R-:W-:Y:S02]  /*3b30*/  LEA.HI.X.SX32 R81, R81, R134.reuse, 0x1, P5 ;  /* 0x0000008651517211 */ /* 0x080fe400028f0eff */
[----:B--2---:R-:W-:Y:S01]  /*3b40*/  LEA.HI.X.SX32 R140, R180, R134, 0x1, P6 ;  /* 0x00000086b48c7211 */ /* 0x004fe200030f0eff */
[----:B------:R1:W-:Y:S04]  /*3b50*/  STL [R1+0x16c], R144 ;  /* 0x00016c9001007387 */ /* 0x0003e80000100800 */
[----:B------:R2:W-:Y:S01]  /*3b60*/  STL [R1+0x290], R140 ;  /* 0x0002908c01007387 */ /* 0x0005e20000100800 */
[C---:B0-----:R-:W-:Y:S02]  /*3b70*/  IADD3 R118, P6, R10.reuse, R130, RZ ;  /* 0x000000820a767210 */ /* 0x041fe40007fde0ff */
[----:B------:R-:W-:-:S02]  /*3b80*/  LEA.HI.X.SX32 R10, R10, R134, 0x1, P0 ;  /* 0x000000860a0a7211 */ /* 0x000fc400000f0eff */
[C---:B-1----:R-:W-:Y:S01]  /*3b90*/  LEA.HI.X.SX32 R144, R29.reuse, R134, 0x1, P6 ;  /* 0x000000861d907211 */ /* 0x042fe200030f0eff */
[----:B------:R0:W-:Y:S01]  /*3ba0*/  STL [R1+0x23c], R118 ;  /* 0x00023c7601007387 */ /* 0x0001e20000100800 */
[----:B--2---:R-:W-:Y:S02]  /*3bb0*/  IADD3 R140, P5, R29, R130, RZ ;  /* 0x000000821d8c7210 */ /* 0x004fe40007fbe0ff */
[----:B------:R-:W-:-:S03]  /*3bc0*/  CS2R R28, SRZ ;  /* 0x00000000001c7805 */ /* 0x000fc6000001ff00 */
[----:B------:R1:W-:Y:S01]  /*3bd0*/  STL [R1+0x2a4], R140 ;  /* 0x0002a48c01007387 */ /* 0x0003e20000100800 */
[----:B0-----:R-:W-:-:S03]  /*3be0*/  IADD3 R118, P0, R183, R130, RZ ;  /* 0x00000082b7767210 */ /* 0x001fc60007f1e0ff */
[----:B------:R0:W-:Y:S04]  /*3bf0*/  STL [R1+0x168], R10 ;  /* 0x0001680a01007387 */ /* 0x0001e80000100800 */
[----:B------:R2:W-:Y:S01]  /*3c00*/  STL [R1+0x238], R144 ;  /* 0x0002389001007387 */ /* 0x0005e20000100800 */
[----:B-1----:R-:W-:Y:S02]  /*3c10*/  IADD3 R140, P6, R30, R130, RZ ;  /* 0x000000821e8c7210 */ /* 0x002fe40007fde0ff */
[----:B0-----:R-:W-:-:S03]  /*3c20*/  LEA.HI.X.SX32 R10, R187, R134, 0x1, P5 ;  /* 0x00000086bb0a7211 */ /* 0x001fc600028f0eff */
[----:B------:R0:W-:Y:S01]  /*3c30*/  STL [R1+0x1ac], R140 ;  /* 0x0001ac8c01007387 */ /* 0x0001e20000100800 */
[----:B--2---:R-:W-:-:S03]  /*3c40*/  IADD3 R144, P5, R31, R130, RZ ;  /* 0x000000821f907210 */ /* 0x004fc60007fbe0ff */
[----:B------:R1:W-:Y:S04]  /*3c50*/  STL [R1+0x2a0], R10 ;  /* 0x0002a00a01007387 */ /* 0x0003e80000100800 */
[----:B------:R2:W-:Y:S01]  /*3c60*/  STL [R1+0x25c], R144 ;  /* 0x00025c9001007387 */ /* 0x0005e20000100800 */
[----:B0-----:R-:W-:Y:S02]  /*3c70*/  LEA.HI.X.SX32 R140, R30, R134, 0x1, P1 ;  /* 0x000000861e8c7211 */ /* 0x001fe400008f0eff */
[----:B-1----:R-:W-:-:S03]  /*3c80*/  IADD3 R10, P1, R32, R130, RZ ;  /* 0x00000082200a7210 */ /* 0x002fc60007f3e0ff */
[----:B------:R0:W-:Y:S01]  /*3c90*/  STL [R1+0x48], R140 ;  /* 0x0000488c01007387 */ /* 0x0001e20000100800 */
[----:B--2---:R-:W-:-:S03]  /*3ca0*/  LEA.HI.X.SX32 R144, R31, R134, 0x1, P6 ;  /* 0x000000861f907211 */ /* 0x004fc600030f0eff */
[----:B------:R1:W-:Y:S01]  /*3cb0*/  STL [R1+0x2b4], R10 ;  /* 0x0002b40a01007387 */ /* 0x0003e20000100800 */
[----:B------:R-:W-:-:S03]  /*3cc0*/  CS2R R30, SRZ ;  /* 0x00000000001e7805 */ /* 0x000fc6000001ff00 */
[----:B------:R2:W-:Y:S01]  /*3cd0*/  STL [R1+0x1a8], R144 ;  /* 0x0001a89001007387 */ /* 0x0005e20000100800 */
[----:B0-----:R-:W-:Y:S02]  /*3ce0*/  IADD3 R140, P6, R34, R130, RZ ;  /* 0x00000082228c7210 */ /* 0x001fe40007fde0ff */
[----:B-1----:R-:W-:-:S03]  /*3cf0*/  LEA.HI.X.SX32 R10, R32, R134, 0x1, P5 ;  /* 0x00000086200a7211 */ /* 0x002fc600028f0eff */
[----:B------:R0:W-:Y:S01]  /*3d00*/  STL [R1+0x1ec], R140 ;  /* 0x0001ec8c01007387 */ /* 0x0001e20000100800 */
[----:B------:R-:W-:Y:S02]  /*3d10*/  CS2R R32, SRZ ;  /* 0x0000000000207805 */ /* 0x000fe4000001ff00 */
[----:B--2---:R-:W-:Y:S01]  /*3d20*/  IADD3 R144, P5, R36, R130, RZ ;  /* 0x0000008224907210 */ /* 0x004fe20007fbe0ff */
        /* <DEDUP_REMOVED lines=12> */
[----:B--2---:R-:W-:-:S03]  /*3df0*/  IADD3 R144, P6, R89, R130, RZ ;  /* 0x0000008259907210 */ /* 0x004fc60007fde0ff */
[----:B------:R1:W-:Y:S01]  /*3e00*/  STL [R1+0x1e8], R10 ;  /* 0x0001e80a01007387 */ /* 0x0003e20000100800 */
[----:B------:R-:W-:-:S03]  /*3e10*/  LEA.HI.X.SX32 R89, R89, R134, 0x1, P2 ;  /* 0x0000008659597211 */ /* 0x000fc600010f0eff */
[----:B------:R2:W-:Y:S01]  /*3e20*/  STL [R1+0x22c], R144 ;  /* 0x00022c9001007387 */ /* 0x0005e20000100800 */
[----:B0-----:R-:W-:Y:S02]  /*3e30*/  LEA.HI.X.SX32 R140, R37, R134, 0x1, P5 ;  /* 0x00000086258c7211 */ /* 0x001fe400028f0eff */
[----:B------:R-:W-:Y:S02]  /*3e40*/  CS2R R36, SRZ ;  /* 0x0000000000247805 */ /* 0x000fe4000001ff00 */
[C---:B-1----:R-:W-:Y:S01]  /*3e50*/  IADD3 R10, P5, R136.reuse, R130, RZ ;  /* 0x00000082880a7210 */ /* 0x042fe20007fbe0ff */
[----:B------:R0:W-:Y:S01]  /*3e60*/  STL [R1+0x278], R140 ;  /* 0x0002788c01007387 */ /* 0x0001e20000100800 */
[-C--:B------:R-:W-:Y:S02]  /*3e70*/  LEA.HI.X.SX32 R136, R136, R134.reuse, 0x1, P6 ;  /* 0x0000008688887211 */ /* 0x080fe400030f0eff */
[----:B--2---:R-:W-:Y:S01]  /*3e80*/  LEA.HI.X.SX32 R144, R195, R134, 0x1, P1 ;  /* 0x00000086c3907211 */ /* 0x004fe200008f0eff */
[----:B------:R1:W-:Y:S04]  /*3e90*/  STL [R1+0x29c], R10 ;  /* 0x00029c0a01007387 */ /* 0x0003e80000100800 */
[----:B------:R2:W-:Y:S01]  /*3ea0*/  STL [R1+0x2c0], R144 ;  /* 0x0002c09001007387 */ /* 0x0005e20000100800 */
[----:B0-----:R-:W-:-:S02]  /*3eb0*/  IADD3 R140, P1, R137, R130, RZ ;  /* 0x00000082898c7210 */ /* 0x001fc40007f3e0ff */
[-C--:B------:R-:W-:Y:S02]  /*3ec0*/  LEA.HI.X.SX32 R137, R137, R134.reuse, 0x1, P5 ;  /* 0x0000008689897211 */ /* 0x080fe400028f0eff */
[----:B-1----:R-:W-:Y:S01]  /*3ed0*/  LEA.HI.X.SX32 R10, R38, R134, 0x1, P4 ;  /* 0x00000086260a7211 */ /* 0x002fe200020f0eff */
[----:B------:R0:W-:Y:S01]  /*3ee0*/  STL [R1+0x2d4], R140 ;  /* 0x0002d48c01007387 */ /* 0x0001e20000100800 */
[----:B------:R-:W-:Y:S02]  /*3ef0*/  CS2R R38, SRZ ;  /* 0x0000000000267805 */ /* 0x000fe4000001ff00 */
[----:B--2---:R-:W-:-:S05]  /*3f00*/  IADD3 R144, P4, R138, R130, RZ ;  /* 0x000000828a907210 */ /* 0x004fca0007f9e0ff */
[----:B------:R-:W-:Y:S01]  /*3f10*/  STL [R1+0x1cc], R144 ;  /* 0x0001cc9001007387 */ /* 0x000fe20000100800 */
[----:B0-----:R-:W-:-:S03]  /*3f20*/  IADD3 R140, P2, R139, R130, RZ ;  /* 0x000000828b8c7210 */ /* 0x001fc60007f5e0ff */
[----:B------:R0:W-:Y:S04]  /*3f30*/  STL [R1+0x148], R89 ;  /* 0x0001485901007387 */ /* 0x0001e80000100800 */
[----:B------:R-:W-:Y:S04]  /*3f40*/  STL [R1+0x26c], R140 ;  /* 0x00026c8c01007387 */ /* 0x000fe80000100800 */
[----:B------:R1:W-:Y:S01]  /*3f50*/  STL [R1+0x228], R136 ;  /* 0x0002288801007387 */ /* 0x0003e20000100800 */
[----:B0-----:R-:W-:-:S05]  /*3f60*/  IADD3 R89, P6, R141, R130, RZ ;  /* 0x000000828d597210 */ /* 0x001fca0007fde0ff */
[----:B------:R0:W-:Y:S01]  /*3f70*/  STL [R1+0x2bc], R89 ;  /* 0x0002bc5901007387 */ /* 0x0001e20000100800 */
[----:B-1----:R-:W-:-:S03]  /*3f80*/  IADD3 R136, P5, R142, R130, RZ ;  /* 0x000000828e887210 */ /* 0x002fc60007fbe0ff */
        /* <DEDUP_REMOVED lines=23> */
[----:B--2---:R-:W-:-:S03]  /*4100*/  LEA R136, P5, R26, R130, 0x7 ;  /* 0x000000821a887211 */ /* 0x004fc600078a38ff */
[----:B------:R1:W-:Y:S04]  /*4110*/  STL [R1+0x2e0], R137 ;  /* 0x0002e08901007387 */ /* 0x0003e80000100800 */
[----:B------:R2:W-:Y:S01]  /*4120*/  STL [R1+0x10c], R136 ;  /* 0x00010c8801007387 */ /* 0x0005e20000100800 */
[----:B0-----:R-:W-:Y:S02]  /*4130*/  LEA.HI.X.SX32 R89, R143, R134, 0x1, P0 ;  /* 0x000000868f597211 */ /* 0x001fe400000f0eff */
[----:B------:R-:W-:Y:S02]  /*4140*/  LEA R138, P0, R26, R130, 0x6 ;  /* 0x000000821a8a7211 */ /* 0x000fe400078030ff */
[----:B-1----:R-:W-:-:S03]  /*4150*/  LEA.HI.X.SX32 R137, R145, R134, 0x1, P1 ;  /* 0x0000008691897211 */ /* 0x002fc600008f0eff */
[----:B------:R0:W-:Y:S01]  /*4160*/  STL [R1+0x20c], R138 ;  /* 0x00020c8a01007387 */ /* 0x0001e20000100800 */
[----:B--2---:R-:W-:-:S03]  /*4170*/  LEA R136, P1, R26, R130, 0x5 ;  /* 0x000000821a887211 */ /* 0x004fc600078228ff */
[----:B------:R1:W-:Y:S04]  /*4180*/  STL [R1+0x188], R137 ;  /* 0x0001888901007387 */ /* 0x0003e80000100800 */
[----:B------:R2:W-:Y:S01]  /*4190*/  STL [R1+0x28c], R136 ;  /* 0x00028c8801007387 */ /* 0x0005e20000100800 */
[----:B0-----:R-:W-:Y:S02]  /*41a0*/  LEA.HI.X.SX32 R138, R146, R134, 0x1, P3 ;  /* 0x00000086928a7211 */ /* 0x001fe400018f0eff */
[----:B-1----:R-:W-:-:S03]  /*41b0*/  LEA R137, P3, R26, R130, 0x4 ;  /* 0x000000821a897211 */ /* 0x002fc600078620ff */
[----:B------:R0:W-:Y:S01]  /*41c0*/  STL [R1+0x248], R138 ;  /* 0x0002488a01007387 */ /* 0x0001e20000100800 */
[----:B--2---:R-:W-:-:S03]  /*41d0*/  LEA.HI.X.SX32 R136, R147, R134, 0x1, P4 ;  /* 0x0000008693887211 */ /* 0x004fc600020f0eff */
[----:B------:R1:W-:Y:S04]  /*41e0*/  STL [R1+0x2cc], R137 ;  /* 0x0002cc8901007387 */ /* 0x0003e80000100800 */
[----:B------:R2:W-:Y:S01]  /*41f0*/  STL [R1+0x2a8], R136 ;  /* 0x0002a88801007387 */ /* 0x0005e20000100800 */
[----:B0-----:R-:W-:Y:S02]  /*4200*/  LEA R138, P4, R26, R130, 0x3 ;  /* 0x000000821a8a7211 */ /* 0x001fe400078818ff */
[----:B-1----:R-:W-:-:S03]  /*4210*/  LEA.HI.X.SX32 R137, R148, R134, 0x1, P2 ;  /* 0x0000008694897211 */ /* 0x002fc600010f0eff */
[----:B------:R0:W-:Y:S01]  /*4220*/  STL [R1+0x2ec], R138 ;  /* 0x0002ec8a01007387 */ /* 0x0001e20000100800 */
[----:B--2---:R-:W-:-:S03]  /*4230*/  IADD3 R136, P2, R150, R130, RZ ;  /* 0x0000008296887210 */ /* 0x004fc60007f5e0ff */
        /* <DEDUP_REMOVED lines=8> */
[-C--:B0-----:R-:W-:Y:S02]  /*42c0*/  LEA.HI.X.SX32 R138, R210, R134.reuse, 0x1, P0 ;  /* 0x00000086d28a7211 */ /* 0x081fe400000f0eff */
[----:B-1----:R-:W-:-:S03]  /*42d0*/  LEA.HI.X.SX32 R137, R212, R134, 0x1, P1 ;  /* 0x00000086d4897211 */ /* 0x002fc600008f0eff */
[----:B------:R0:W-:Y:S01]  /*42e0*/  STL [R1+0x208], R138 ;  /* 0x0002088a01007387 */ /* 0x0001e20000100800 */
[----:B--2---:R-:W-:-:S03]  /*42f0*/  LEA.HI.X.SX32 R136, R214, R134, 0x1, P3 ;  /* 0x00000086d6887211 */ /* 0x004fc600018f0eff */
[----:B------:R1:W-:Y:S04]  /*4300*/  STL [R1+0x288], R137 ;  /* 0x0002888901007387 */ /* 0x0003e80000100800 */
[----:B------:R2:W-:Y:S01]  /*4310*/  STL [R1+0x2c8], R136 ;  /* 0x0002c88801007387 */ /* 0x0005e20000100800 */
[-C--:B0-----:R-:W-:Y:S02]  /*4320*/  LEA.HI.X.SX32 R138, R217, R134.reuse, 0x1, P4 ;  /* 0x00000086d98a7211 */ /* 0x081fe400020f0eff */
[----:B-1----:R-:W-:-:S03]  /*4330*/  LEA.HI.X.SX32 R137, R26, R134, 0x1, P2 ;  /* 0x000000861a897211 */ /* 0x002fc600010f0eff */
[----:B------:R0:W-:Y:S01]  /*4340*/  STL [R1+0x2e8], R138 ;  /* 0x0002e88a01007387 */ /* 0x0001e20000100800 */
[----:B------:R-:W-:Y:S02]  /*4350*/  CS2R R26, SRZ ;  /* 0x00000000001a7805 */ /* 0x000fe4000001ff00 */
[----:B--2---:R-:W-:Y:S01]  /*4360*/  LEA.HI.X.SX32 R136, R150, R134, 0x1, P6 ;  /* 0x0000008696887211 */ /* 0x004fe200030f0eff */
[----:B------:R1:W-:Y:S04]  /*4370*/  STL [R1+0x300], R137 ;  /* 0x0003008901007387 */ /* 0x0003e80000100800 */
[----:B------:R2:W-:Y:S01]  /*4380*/  STL [R1+0x2f8], R136 ;  /* 0x0002f88801007387 */ /* 0x0005e20000100800 */
[C---:B0-----:R-:W-:Y:S02]  /*4390*/  LOP3.LUT R138, R0.reuse, 0x20, RZ, 0x3c, !PT ;  /* 0x00000020008a7812 */ /* 0x041fe400078e3cff */
[----:B------:R-:W-:-:S02]  /*43a0*/  LOP3.LUT R138, R0, 0x50, RZ, 0x3c, !PT ;  /* 0x00000050008a7812 */ /* 0x000fc400078e3cff */
[C---:B-1----:R-:W-:Y:S02]  /*43b0*/  LOP3.LUT R137, R0.reuse, 0x30, RZ, 0x3c, !PT ;  /* 0x0000003000897812 */ /* 0x042fe400078e3cff */
[C---:B------:R-:W-:Y:S02]  /*43c0*/  LOP3.LUT R137, R0.reuse, 0x60, RZ, 0x3c, !PT ;  /* 0x0000006000897812 */ /* 0x040fe400078e3cff */
[C---:B--2---:R-:W-:Y:S02]  /*43d0*/  LOP3.LUT R136, R0.reuse, 0x10, RZ, 0x3c, !PT ;  /* 0x0000001000887812 */ /* 0x044fe400078e3cff */
[C---:B------:R-:W-:Y:S02]  /*43e0*/  LOP3.LUT R136, R0.reuse, 0x40, RZ, 0x3c, !PT ;  /* 0x0000004000887812 */ /* 0x040fe400078e3cff */
[----:B------:R-:W-:Y:S02]  /*43f0*/  LOP3.LUT R136, R0, 0x70, RZ, 0x3c, !PT ;  /* 0x0000007000887812 */ /* 0x000fe400078e3cff */
[----:B------:R-:W-:-:S02]  /*4400*/  LOP3.LUT R138, R2, 0x20, RZ, 0x3c, !PT ;  /* 0x00000020028a7812 */ /* 0x000fc400078e3cff */
[C---:B------:R-:W-:Y:S02]  /*4410*/  LOP3.LUT R137, R2.reuse, 0x40, RZ, 0x3c, !PT ;  /* 0x0000004002897812 */ /* 0x040fe400078e3cff */
[----:B------:R-:W-:-:S07]  /*4420*/  LOP3.LUT R136, R2, 0x60, RZ, 0x3c, !PT ;  /* 0x0000006002887812 */ /* 0x000fce00078e3cff */
.L_x_1:
[----:B------:R-:W0:Y:S01]  /*4430*/  LDC R160, c[0x0][0x230] ;  /* 0x00008c00ffa07b82 */ /* 0x000e220000000800 */
[----:B------:R-:W-:Y:S04]  /*4440*/  STL [R1+0x378], R60 ;  /* 0x0003783c01007387 */ /* 0x000fe80000100800 */
[----:B------:R-:W-:Y:S04]  /*4450*/  STL [R1+0x374], R18 ;  /* 0x0003741201007387 */ /* 0x000fe80000100800 */
[----:B------:R-:W2:Y:S04]  /*4460*/  LDL R143, [R1+0x2f0] ;  /* 0x0002f000018f7983 */ /* 0x000ea80000100800 */
[----:B------:R-:W3:Y:S04]  /*4470*/  LDL R142, [R1+0x2f4] ;  /* 0x0002f400018e7983 */ /* 0x000ee80000100800 */
[----:B------:R-:W-:Y:S04]  /*4480*/  STL [R1+0x370], R58 ;  /* 0x0003703a01007387 */ /* 0x000fe80000100800 */
[----:B------:R-:W-:Y:S01]  /*4490*/  STL [R1+0x36c], R16 ;  /* 0x00036c1001007387 */ /* 0x000fe20000100800 */
[----:B0-----:R-:W-:-:S03]  /*44a0*/  IMAD R160, R67, -0x80, R160 ;  /* 0xffffff8043a07824 */ /* 0x001fc600078e02a0 */
[----:B------:R-:W-:Y:S02]  /*44b0*/  STL [R1+0x368], R56 ;  /* 0x0003683801007387 */ /* 0x000fe40000100800 */
[----:B------:R-:W-:Y:S02]  /*44c0*/  ISETP.GT.AND P0, PT, R160, RZ, PT ;  /* 0x000000ffa000720c */ /* 0x000fe40003f04270 */
[----:B------:R-:W-:Y:S04]  /*44d0*/  STL [R1+0x364], R14 ;  /* 0x0003640e01007387 */ /* 0x000fe80000100800 */
[----:B------:R-:W-:Y:S04]  /*44e0*/  STL [R1+0x360], R22 ;  /* 0x0003601601007387 */ /* 0x000fe80000100800 */
[----:B------:R-:W-:Y:S04]  /*44f0*/  STL [R1+0x35c], R12 ;  /* 0x00035c0c01007387 */ /* 0x000fe80000100800 */
[----:B------:R-:W-:Y:S01]  /*4500*/  STL [R1+0x330], R2 ;  /* 0x0003300201007387 */ /* 0x000fe20000100800 */
[----:B------:R-:W-:-:S03]  /*4510*/  PRMT R150, RZ, 0x7610, R150 ;  /* 0x00007610ff967816 */ /* 0x000fc60000000096 */
[----:B------:R0:W-:Y:S01]  /*4520*/  STL [R1+0x328], R68 ;  /* 0x0003284401007387 */ /* 0x0001e20000100800 */
[----:B------:R-:W-:Y:S02]  /*4530*/  @P0 IMAD.MOV.U32 R136, RZ, RZ, R130 ;  /* 0x000000ffff880224 */ /* 0x000fe400078e0082 */
[----:B------:R-:W-:-:S05]  /*4540*/  @P0 IMAD.MOV.U32 R137, RZ, RZ, R134 ;  /* 0x000000ffff890224 */ /* 0x000fca00078e0086 */
[----:B------:R1:W4:Y:S04]  /*4550*/  @P0 LDG.E.U16 R150, desc[UR18][R136.64] ;  /* 0x0000001288960981 */ /* 0x000328000c1e1500 */
[----:B0-----:R-:W5:Y:S01]  /*4560*/  LDL.LU R68, [R1+0x2fc] ;  /* 0x0002fc0001447983 */ /* 0x001f620000300800 */
[C---:B------:R-:W-:Y:S02]  /*4570*/  ISETP.GT.AND P2, PT, R160.reuse, 0x1, PT ;  /* 0x00000001a000780c */ /* 0x040fe40003f44270 */
[----:B------:R-:W-:Y:S01]  /*4580*/  PRMT R60, RZ, 0x7610, R60 ;  /* 0x00007610ff3c7816 */ /* 0x000fe2000000003c */
[----:B------:R-:W-:Y:S01]  /*4590*/  STL [R1+0x334], R67 ;  /* 0x0003344301007387 */ /* 0x000fe20000100800 */
[C---:B------:R-:W-:Y:S02]  /*45a0*/  ISETP.GT.AND P3, PT, R160.reuse, 0x2, PT ;  /* 0x00000002a000780c */ /* 0x040fe40003f64270 */
[----:B------:R-:W-:Y:S01]  /*45b0*/  PRMT R18, RZ, 0x7610, R18 ;  /* 0x00007610ff127816 */ /* 0x000fe20000000012 */
[----:B------:R-:W-:Y:S01]  /*45c0*/  STL [R1+0x338], R130 ;  /* 0x0003388201007387 */ /* 0x000fe20000100800 */
[----:B------:R-:W-:-:S03]  /*45d0*/  ISETP.GT.AND P4, PT, R160, 0x3, PT ;  /* 0x00000003a000780c */ /* 0x000fc60003f84270 */
[----:B------:R0:W-:Y:S04]  /*45e0*/  STL [R1+0x32c], R134 ;  /* 0x00032c8601007387 */ /* 0x0001e80000100800 */
[----:B0-----:R-:W1:Y:S04]  /*45f0*/  LDL.LU R134, [R1+0x304] ;  /* 0x0003040001867983 */ /* 0x001e680000300800 */
[----:B------:R-:W2:Y:S01]  /*4600*/  LDL R137, [R1+0x300] ;  /* 0x0003000001897983 */ /* 0x000ea20000100800 */
[----:B-1----:R-:W-:-:S05]  /*4610*/  @P2 IMAD.MOV.U32 R136, RZ, RZ, R134 ;  /* 0x000000ffff882224 */ /* 0x002fca00078e0086 */
[----:B--2---:R-:W2:Y:S04]  /*4620*/  @P2 LDG.E.U16 R60, desc[UR18][R136.64] ;  /* 0x00000012883c2981 */ /* 0x004ea8000c1e1500 */
[----:B------:R-:W-:Y:S04]  /*4630*/  STL [R1+0x33c], R134 ;  /* 0x00033c8601007387 */ /* 0x000fe80000100800 */
[----:B--2---:R0:W-:Y:S04]  /*4640*/  STL [R1+0x318], R60 ;  /* 0x0003183c01007387 */ /* 0x0041e80000100800 */
[----:B0-----:R-:W2:Y:S04]  /*4650*/  LDL.LU R60, [R1+0x378] ;  /* 0x00037800013c7983 */ /* 0x001ea80000300800 */
[----:B------:R-:W3:Y:S01]  /*4660*/  LDL R137, [R1+0x2f8] ;  /* 0x0002f80001897983 */ /* 0x000ee20000100800 */
[----:B-----5:R-:W-:Y:S01]  /*4670*/  @P3 IMAD.MOV.U32 R136, RZ, RZ, R68 ;  /* 0x000000ffff883224 */ /* 0x020fe200078e0044 */
[----:B------:R-:W-:-:S04]  /*4680*/  PRMT R141, RZ, 0x7610, R141 ;  /* 0x00007610ff8d7816 */ /* 0x000fc8000000008d */
[----:B---3--:R0:W3:Y:S04]  /*4690*/  @P3 LDG.E.U16 R18, desc[UR18][R136.64] ;  /* 0x0000001288123981 */ /* 0x0080e8000c1e1500 */
[----:B------:R-:W-:Y:S01]  /*46a0*/  STL [R1+0x340], R68 ;  /* 0x0003404401007387 */ /* 0x000fe20000100800 */
[----:B0-----:R-:W-:Y:S02]  /*46b0*/  @P4 IMAD.MOV.U32 R136, RZ, RZ, R142 ;  /* 0x000000ffff884224 */ /* 0x001fe400078e008e */
[----:B------:R-:W-:-:S05]  /*46c0*/  @P4 IMAD.MOV.U32 R137, RZ, RZ, R143 ;  /* 0x000000ffff894224 */ /* 0x000fca00078e008f */
[----:B------:R0:W5:Y:S04]  /*46d0*/  @P4 LDG.E.U16 R141, desc[UR18][R136.64] ;  /* 0x00000012888d4981 */ /* 0x000168000c1e1500 */
[----:B---3--:R1:W-:Y:S04]  /*46e0*/  STL [R1+0x314], R18 ;  /* 0x0003141201007387 */ /* 0x0083e80000100800 */
[----:B-1----:R-:W3:Y:S04]  /*46f0*/  LDL.LU R18, [R1+0x374] ;  /* 0x0003740001127983 */ /* 0x002ee80000300800 */
[----:B------:R-:W0:Y:S04]  /*4700*/  LDL R136, [R1+0x2e8] ;  /* 0x0002e80001887983 */ /* 0x000e280000100800 */
[----:B------:R-:W0:Y:S01]  /*4710*/  LDL R137, [R1+0x2ec] ;  /* 0x0002ec0001897983 */ /* 0x000e220000100800 */
[----:B------:R-:W-:-:S02]  /*4720*/  ISETP.GT.AND P1, PT, R160, 0x4, PT ;  /* 0x00000004a000780c */ /* 0x000fc40003f24270 */
[----:B------:R-:W-:-:S11]  /*4730*/  PRMT R58, RZ, 0x7610, R58 ;  /* 0x00007610ff3a7816 */ /* 0x000fd6000000003a */
[----:B0-----:R-:W-:-:S04]  /*4740*/  @P1 LOP3.LUT R137, R137, R136, RZ, 0x3c, !PT ;  /* 0x0000008889891212 */ /* 0x001fc800078e3cff */
[----:B------:R-:W-:-:S04]  /*4750*/  @P1 LOP3.LUT R136, R137, R136, RZ, 0x3c, !PT ;  /* 0x0000008889881212 */ /* 0x000fc800078e3cff */
[----:B------:R-:W-:-:S05]  /*4760*/  @P1 LOP3.LUT R137, R137, R136, RZ, 0x3c, !PT ;  /* 0x0000008889891212 */ /* 0x000fca00078e3cff */
[----:B------:R-:W4:Y:S04]  /*4770*/  @P1 LDG.E.U16 R58, desc[UR18][R136.64] ;  /* 0x00000012883a1981 */ /* 0x000f28000c1e1500 */
[----:B-----5:R0:W-:Y:S04]  /*4780*/  STL [R1+0x310], R141 ;  /* 0x0003108d01007387 */ /* 0x0201e80000100800 */
[----:B------:R-:W5:Y:S04]  /*4790*/  LDL R143, [R1+0x2c8] ;  /* 0x0002c800018f7983 */ /* 0x000f680000100800 */
[----:B------:R-:W2:Y:S04]  /*47a0*/  LDL R142, [R1+0x2cc] ;  /* 0x0002cc00018e7983 */ /* 0x000ea80000100800 */
[----:B0-----:R-:W3:Y:S04]  /*47b0*/  LDL R141, [R1+0x2dc] ;  /* 0x0002dc00018d7983 */ /* 0x001ee80000100800 */
[----:B----4-:R0:W-:Y:S04]  /*47c0*/  STL [R1+0x30c], R58 ;  /* 0x00030c3a01007387 */ /* 0x0101e80000100800 */
[----:B0-----:R-:W4:Y:S04]  /*47d0*/  LDL.LU R58, [R1+0x370] ;  /* 0x00037000013a7983 */ /* 0x001f280000300800 */
[----:B------:R-:W5:Y:S04]  /*47e0*/  LDL R136, [R1+0x2e0] ;  /* 0x0002e00001887983 */ /* 0x000f680000100800 */
[----:B------:R-:W5:Y:S01]  /*47f0*/  LDL R137, [R1+0x2e4] ;  /* 0x0002e40001897983 */ /* 0x000f620000100800 */
[----:B------:R-:W-:-:S02]  /*4800*/  ISETP.GT.AND P0, PT, R160, 0x5, PT ;  /* 0x00000005a000780c */ /* 0x000fc40003f04270 */
[----:B------:R-:W-:-:S11]  /*4810*/  PRMT R16, RZ, 0x7610, R16 ;  /* 0x00007610ff107816 */ /* 0x000fd60000000010 */
[----:B-----5:R-:W-:-:S04]  /*4820*/  @P0 LOP3.LUT R137, R137, R136, RZ, 0x3c, !PT ;  /* 0x0000008889890212 */ /* 0x020fc800078e3cff */
[----:B------:R-:W-:-:S04]  /*4830*/  @P0 LOP3.LUT R136, R137, R136, RZ, 0x3c, !PT ;  /* 0x0000008889880212 */ /* 0x000fc800078e3cff */
[----:B------:R-:W-:-:S05]  /*4840*/  @P0 LOP3.LUT R137, R137, R136, RZ, 0x3c, !PT ;  /* 0x0000008889890212 */ /* 0x000fca00078e3cff */
[----:B------:R-:W5:Y:S01]  /*4850*/  @P0 LDG.E.U16 R16, desc[UR18][R136.64] ;  /* 0x0000001288100981 */ /* 0x000f62000c1e1500 */
[C---:B------:R-:W-:Y:S02]  /*4860*/  ISETP.GT.AND P2, PT, R160.reuse, 0x6, PT ;  /* 0x00000006a000780c */ /* 0x040fe40003f44270 */
[----:B------:R-:W-:Y:S01]  /*4870*/  PRMT R68, RZ, 0x7610, R68 ;  /* 0x00007610ff447816 */ /* 0x000fe20000000044 */
[----:B-----5:R0:W-:Y:S04]  /*4880*/  STL [R1+0x308], R16 ;  /* 0x0003081001007387 */ /* 0x0201e80000100800 */
[----:B0-----:R-:W5:Y:S04]  /*4890*/  LDL.LU R16, [R1+0x36c] ;  /* 0x00036c0001107983 */ /* 0x001f680000300800 */
[----:B------:R-:W2:Y:S02]  /*48a0*/  LDL R137, [R1+0x2d8] ;  /* 0x0002d80001897983 */ /* 0x000ea40000100800 */
[----:B---3--:R-:W-:Y:S01]  /*48b0*/  @P2 IMAD.MOV.U32 R136, RZ, RZ, R141 ;  /* 0x000000ffff882224 */ /* 0x008fe200078e008d */
[----:B------:R-:W-:-:S02]  /*48c0*/  ISETP.GT.AND P3, PT, R160, 0x7, PT ;  /* 0x00000007a000780c */ /* 0x000fc40003f64270 */
[----:B------:R-:W-:Y:S01]  /*48d0*/  PRMT R67, RZ, 0x7610, R67 ;  /* 0x00007610ff437816 */ /* 0x000fe20000000043 */
[----:B------:R-:W3:Y:S04]  /*48e0*/  LDL R141, [R1+0x2bc] ;  /* 0x0002bc00018d7983 */ /* 0x000ee80000100800 */
[----:B--2---:R0:W2:Y:S04]  /*48f0*/  @P2 LDG.E.U16 R68, desc[UR18][R136.64] ;  /* 0x0000001288442981 */ /* 0x0040a8000c1e1500 */
[----:B------:R-:W0:Y:S04]  /*4900*/  LDL R136, [R1+0x2d0] ;  /* 0x0002d00001887983 */ /* 0x000e280000100800 */
[----:B------:R-:W0:Y:S01]  /*4910*/  LDL R137, [R1+0x2d4] ;  /* 0x0002d40001897983 */ /* 0x000e220000100800 */
[----:B------:R-:W-:-:S02]  /*4920*/  ISETP.GT.AND P4, PT, R160, 0x8, PT ;  /* 0x00000008a000780c */ /* 0x000fc40003f84270 */
[----:B0-----:R-:W-:-:S04]  /*4930*/  @P3 LOP3.LUT R137, R137, R136, RZ, 0x3c, !PT ;  /* 0x0000008889893212 */ /* 0x001fc800078e3cff */
[----:B------:R-:W-:-:S04]  /*4940*/  @P3 LOP3.LUT R136, R137, R136, RZ, 0x3c, !PT ;  /* 0x0000008889883212 */ /* 0x000fc800078e3cff */
[----:B------:R-:W-:-:S05]  /*4950*/  @P3 LOP3.LUT R137, R137, R136, RZ, 0x3c, !PT ;  /* 0x0000008889893212 */ /* 0x000fca00078e3cff */
[----:B------:R0:W4:Y:S01]  /*4960*/  @P3 LDG.E.U16 R67, desc[UR18][R136.64] ;  /* 0x0000001288433981 */ /* 0x000122000c1e1500 */
[----:B------:R-:W-:-:S03]  /*4970*/  PRMT R149, RZ, 0x7610, R149 ;  /* 0x00007610ff957816 */ /* 0x000fc60000000095 */
[----:B--2---:R-:W-:Y:S01]  /*4980*/  STL [R1+0x344], R68 ;  /* 0x0003444401007387 */ /* 0x004fe20000100800 */
[----:B0-----:R-:W-:Y:S02]  /*4990*/  @P4 IMAD.MOV.U32 R136, RZ, RZ, R142 ;  /* 0x000000ffff884224 */ /* 0x001fe400078e008e */
[----:B------:R-:W-:-:S05]  /*49a0*/  @P4 IMAD.MOV.U32 R137, RZ, RZ, R143 ;  /* 0x000000ffff894224 */ /* 0x000fca00078e008f */
[----:B------:R0:W2:Y:S04]  /*49b0*/  @P4 LDG.E.U16 R149, desc[UR18][R136.64] ;  /* 0x0000001288954981 */ /* 0x0000a8000c1e1500 */
[----:B----4-:R-:W-:Y:S04]  /*49c0*/  STL [R1+0x348], R67 ;  /* 0x0003484301007387 */ /* 0x010fe80000100800 */
[----:B------:R-:W0:Y:S04]  /*49d0*/  LDL R136, [R1+0x2c0] ;  /* 0x0002c00001887983 */ /* 0x000e280000100800 */
[----:B------:R-:W0:Y:S01]  /*49e0*/  LDL R137, [R1+0x2c4] ;  /* 0x0002c40001897983 */ /* 0x000e220000100800 */
[----:B------:R-:W-:-:S02]  /*49f0*/  ISETP.GT.AND P1, PT, R160, 0x9, PT ;  /* 0x00000009a000780c */ /* 0x000fc40003f24270 */
[----:B------:R-:W-:Y:S01]  /*4a00*/  PRMT R56, RZ, 0x7610, R56 ;  /* 0x00007610ff387816 */ /* 0x000fe20000000038 */
[----:B------:R-:W4:Y:S04]  /*4a10*/  LDL R143, [R1+0x2b0] ;  /* 0x0002b000018f7983 */ /* 0x000f280000100800 */
[----:B------:R-:W5:Y:S06]  /*4a20*/  LDL R142, [R1+0x2b4] ;  /* 0x0002b400018e7983 */ /* 0x000f6c0000100800 */
[----:B0-----:R-:W-:-:S04]  /*4a30*/  @P1 LOP3.LUT R137, R137, R136, RZ, 0x3c, !PT ;  /* 0x0000008889891212 */ /* 0x001fc800078e3cff */
[----:B------:R-:W-:-:S04]  /*4a40*/  @P1 LOP3.LUT R136, R137, R136, RZ, 0x3c, !PT ;  /* 0x0000008889881212 */ /* 0x000fc800078e3cff */
[----:B------:R-:W-:-:S05]  /*4a50*/  @P1 LOP3.LUT R137, R137, R136, RZ, 0x3c, !PT ;  /* 0x0000008889891212 */ /* 0x000fca00078e3cff */
[----:B------:R-:W3:Y:S01]  /*4a60*/  @P1 LDG.E.U16 R56, desc[UR18][R136.64] ;  /* 0x0000001288381981 */ /* 0x000ee2000c1e1500 */
[C---:B------:R-:W-:Y:S02]  /*4a70*/  ISETP.GT.AND P0, PT, R160.reuse, 0xa, PT ;  /* 0x0000000aa000780c */ /* 0x040fe40003f04270 */
[----:B------:R-:W-:Y:S01]  /*4a80*/  ISETP.GT.AND P2, PT, R160, 0xb, PT ;  /* 0x0000000ba000780c */ /* 0x000fe20003f44270 */
[----:B---3--:R0:W-:Y:S04]  /*4a90*/  STL [R1+0x18], R56 ;  /* 0x0000183801007387 */ /* 0x0081e80000100800 */
[----:B0-----:R-:W3:Y:S04]  /*4aa0*/  LDL.LU R56, [R1+0x368] ;  /* 0x0003680001387983 */ /* 0x001ee80000300800 */
[----:B------:R-:W2:Y:S01]  /*4ab0*/  LDL R137, [R1+0x2b8] ;  /* 0x0002b80001897983 */ /* 0x000ea20000100800 */
[----:B------:R-:W-:Y:S01]  /*4ac0*/  PRMT R140, RZ, 0x7610, R140 ;  /* 0x00007610ff8c7816 */ /* 0x000fe2000000008c */
[----:B------:R-:W-:Y:S01]  /*4ad0*/  @P0 IMAD.MOV.U32 R136, RZ, RZ, R141 ;  /* 0x000000ffff880224 */ /* 0x000fe200078e008d */
[----:B------:R-:W-:Y:S01]  /*4ae0*/  PRMT R14, RZ, 0x7610, R14 ;  /* 0x00007610ff0e7816 */ /* 0x000fe2000000000e */
[----:B------:R-:W3:Y:S04]  /*4af0*/  LDL R141, [R1+0x298] ;  /* 0x00029800018d7983 */ /* 0x000ee80000100800 */
[----:B--2---:R5:W2:Y:S02]  /*4b00*/  @P0 LDG.E.U16 R140, desc[UR18][R136.64] ;  /* 0x00000012888c0981 */ /* 0x004aa4000c1e1500 */
[----:B-----5:R-:W-:-:S02]  /*4b10*/  @P2 IMAD.MOV.U32 R136, RZ, RZ, R142 ;  /* 0x000000ffff882224 */ /* 0x020fc400078e008e */
[----:B----4-:R-:W-:-:S05]  /*4b20*/  @P2 IMAD.MOV.U32 R137, RZ, RZ, R143 ;  /* 0x000000ffff892224 */ /* 0x010fca00078e008f */
[----:B------:R-:W4:Y:S04]  /*4b30*/  @P2 LDG.E.U16 R14, desc[UR18][R136.64] ;  /* 0x00000012880e2981 */ /* 0x000f28000c1e1500 */
[----:B--2---:R0:W-:Y:S04]  /*4b40*/  STL [R1+0x14], R140 ;  /* 0x0000148c01007387 */ /* 0x0041e80000100800 */
[----:B------:R-:W2:Y:S04]  /*4b50*/  LDL R143, [R1+0x290] ;  /* 0x00029000018f7983 */ /* 0x000ea80000100800 */
[----:B------:R-:W5:Y:S04]  /*4b60*/  LDL R142, [R1+0x294] ;  /* 0x00029400018e7983 */ /* 0x000f680000100800 */
[----:B0-----:R-:W3:Y:S04]  /*4b70*/  LDL R140, [R1+0x29c] ;  /* 0x00029c00018c7983 */ /* 0x001ee80000100800 */
[----:B----4-:R0:W-:Y:S04]  /*4b80*/  STL [R1+0x10], R14 ;  /* 0x0000100e01007387 */ /* 0x0101e80000100800 */
[----:B0-----:R-:W4:Y:S04]  /*4b90*/  LDL.LU R14, [R1+0x364] ;  /* 0x00036400010e7983 */ /* 0x001f280000300800 */
[----:B------:R-:W2:Y:S04]  /*4ba0*/  LDL R136, [R1+0x2a8] ;  /* 0x0002a80001887983 */ /* 0x000ea80000100800 */
[----:B------:R-:W2:Y:S01]  /*4bb0*/  LDL R137, [R1+0x2ac] ;  /* 0x0002ac0001897983 */ /* 0x000ea20000100800 */
[----:B------:R-:W-:-:S02]  /*4bc0*/  ISETP.GT.AND P3, PT, R160, 0xc, PT ;  /* 0x0000000ca000780c */ /* 0x000fc40003f64270 */
[----:B------:R-:W-:-:S11]  /*4bd0*/  PRMT R22, RZ, 0x7610, R22 ;  /* 0x00007610ff167816 */ /* 0x000fd60000000016 */
[----:B--2---:R-:W-:-:S04]  /*4be0*/  @P3 LOP3.LUT R137, R137, R136, RZ, 0x3c, !PT ;  /* 0x0000008889893212 */ /* 0x004fc800078e3cff */
[----:B------:R-:W-:-:S04]  /*4bf0*/  @P3 LOP3.LUT R136, R137, R136, RZ, 0x3c, !PT ;  /* 0x0000008889883212 */ /* 0x000fc800078e3cff */
[----:B------:R-:W-:-:S05]  /*4c00*/  @P3 LOP3.LUT R137, R137, R136, RZ, 0x3c, !PT ;  /* 0x0000008889893212 */ /* 0x000fca00078e3cff */
[----:B------:R-:W2:Y:S01]  /*4c10*/  @P3 LDG.E.U16 R22, desc[UR18][R136.64] ;  /* 0x0000001288163981 */ /* 0x000ea2000c1e1500 */
[----:B------:R-:W-:-:S03]  /*4c20*/  ISETP.GT.AND P4, PT, R160, 0xd, PT ;  /* 0x0000000da000780c */ /* 0x000fc60003f84270 */
[----:B--2---:R0:W-:Y:S04]  /*4c30*/  STL [R1+0xc], R22 ;  /* 0x00000c1601007387 */ /* 0x0041e80000100800 */
[----:B0-----:R-:W2:Y:S04]  /*4c40*/  LDL.LU R22, [R1+0x360] ;  /* 0x0003600001167983 */ /* 0x001ea80000300800 */
[----:B------:R-:W5:Y:S04]  /*4c50*/  LDL R136, [R1+0x2a0] ;  /* 0x0002a00001887983 */ /* 0x000f680000100800 */
[----:B------:R-:W5:Y:S01]  /*4c60*/  LDL R137, [R1+0x2a4] ;  /* 0x0002a40001897983 */ /* 0x000f620000100800 */
[----:B------:R-:W-:-:S02]  /*4c70*/  ISETP.GT.AND P1, PT, R160, 0xe, PT ;  /* 0x0000000ea000780c */ /* 0x000fc40003f24270 */
[----:B------:R-:W-:Y:S02]  /*4c80*/  PRMT R67, RZ, 0x7610, R67 ;  /* 0x00007610ff437816 */ /* 0x000fe40000000043 */
[----:B------:R-:W-:Y:S02]  /*4c90*/  PRMT R134, RZ, 0x7610, R134 ;  /* 0x00007610ff867816 */ /* 0x000fe40000000086 */
[----:B-----5:R-:W-:-:S04]  /*4ca0*/  @P4 LOP3.LUT R137, R137, R136, RZ, 0x3c, !PT ;  /* 0x0000008889894212 */ /* 0x020fc800078e3cff */
[----:B------:R-:W-:-:S04]  /*4cb0*/  @P4 LOP3.LUT R136, R137, R136, RZ, 0x3c, !PT ;  /* 0x0000008889884212 */ /* 0x000fc800078e3cff */
[----:B------:R-:W-:-:S05]  /*4cc0*/  @P4 LOP3.LUT R137, R137, R136, RZ, 0x3c, !PT ;  /* 0x0000008889894212 */ /* 0x000fca00078e3cff */
[----:B------:R3:W5:Y:S02]  /*4cd0*/  @P4 LDG.E.U16 R67, desc[UR18][R136.64] ;  /* 0x0000001288434981 */ /* 0x000764000c1e1500 */
[----:B---3--:R-:W-:Y:S02]  /*4ce0*/  @P1 IMAD.MOV.U32 R136, RZ, RZ, R140 ;  /* 0x000000ffff881224 */ /* 0x008fe400078e008c */
[----:B------:R-:W-:-:S05]  /*4cf0*/  @P1 IMAD.MOV.U32 R137, RZ, RZ, R141 ;  /* 0x000000ffff891224 */ /* 0x000fca00078e008d */
[----:B------:R0:W3:Y:S01]  /*4d00*/  @P1 LDG.E.U16 R134, desc[UR18][R136.64] ;  /* 0x0000001288861981 */ /* 0x0000e2000c1e1500 */
[----:B------:R-:W-:Y:S02]  /*4d10*/  ISETP.GT.AND P0, PT, R160, 0xf, PT ;  /* 0x0000000fa000780c */ /* 0x000fe40003f04270 */
[----:B------:R-:W-:-:S11]  /*4d20*/  PRMT R2, RZ, 0x7610, R2 ;  /* 0x00007610ff027816 */ /* 0x000fd60000000002 */
[----:B0-----:R-:W-:Y:S02]  /*4d30*/  @P0 IMAD.MOV.U32 R136, RZ, RZ, R142 ;  /* 0x000000ffff880224 */ /* 0x001fe400078e008e */
[----:B------:R-:W-:-:S05]  /*4d40*/  @P0 IMAD.MOV.U32 R137, RZ, RZ, R143 ;  /* 0x000000ffff890224 */ /* 0x000fca00078e008f */
[----:B------:R-:W4:Y:S04]  /*4d50*/  @P0 LDG.E.U16 R2, desc[UR18][R136.64] ;  /* 0x0000001288020981 */ /* 0x000f28000c1e1500 */
[----:B-----5:R-:W-:Y:S04]  /*4d60*/  STL [R1+0x34c], R67 ;  /* 0x00034c4301007387 */ /* 0x020fe80000100800 */
[----:B------:R-:W5:Y:S04]  /*4d70*/  LDL R141, [R1+0x278] ;  /* 0x00027800018d7983 */ /* 0x000f680000100800 */
[----:B------:R-:W2:Y:S04]  /*4d80*/  LDL R140, [R1+0x27c] ;  /* 0x00027c00018c7983 */ /* 0x000ea80000100800 */
[----:B---3--:R-:W-:Y:S04]  /*4d90*/  STL [R1+0x350], R134 ;  /* 0x0003508601007387 */ /* 0x008fe80000100800 */
[----:B------:R-:W3:Y:S04]  /*4da0*/  LDL R136, [R1+0x288] ;  /* 0x0002880001887983 */ /* 0x000ee80000100800 */
[----:B------:R-:W3:Y:S01]  /*4db0*/  LDL R137, [R1+0x28c] ;  /* 0x00028c0001897983 */ /* 0x000ee20000100800 */
[----:B------:R-:W-:-:S02]  /*4dc0*/  ISETP.GT.AND P2, PT, R160, 0x10, PT ;  /* 0x00000010a000780c */ /* 0x000fc40003f44270 */
[----:B------:R-:W-:Y:S01]  /*4dd0*/  PRMT R148, RZ, 0x7610, R148 ;  /* 0x00007610ff947816 */ /* 0x000fe20000000094 */
[----:B------:R-:W5:Y:S04]  /*4de0*/  LDL R143, [R1+0x268] ;  /* 0x00026800018f7983 */ /* 0x000f680000100800 */
[----:B------:R-:W5:Y:S04]  /*4df0*/  LDL R142, [R1+0x26c] ;  /* 0x00026c00018e7983 */ /* 0x000f680000100800 */
[----:B----4-:R0:W-:Y:S02]  /*4e00*/  STL [R1+0x354], R2 ;  /* 0x0003540201007387 */ /* 0x0101e40000100800 */
[----:B---3--:R-:W-:-:S04]  /*4e10*/  @P2 LOP3.LUT R137, R137, R136, RZ, 0x3c, !PT ;  /* 0x0000008889892212 */ /* 0x008fc800078e3cff */
[----:B------:R-:W-:-:S04]  /*4e20*/  @P2 LOP3.LUT R136, R137, R136, RZ, 0x3c, !PT ;  /* 0x0000008889882212 */ /* 0x000fc800078e3cff */
[----:B------:R-:W-:-:S05]  /*4e30*/  @P2 LOP3.LUT R137, R137, R136, RZ, 0x3c, !PT ;  /* 0x0000008889892212 */ /* 0x000fca00078e3cff */
[----:B------:R1:W3:Y:S04]  /*4e40*/  @P2 LDG.E.U16 R148, desc[UR18][R136.64] ;  /* 0x0000001288942981 */ /* 0x0002e8000c1e1500 */
[----:B------:R-:W1:Y:S04]  /*4e50*/  LDL R136, [R1+0x280] ;  /* 0x0002800001887983 */ /* 0x000e680000100800 */
[----:B------:R-:W1:Y:S01]  /*4e60*/  LDL R137, [R1+0x284] ;  /* 0x0002840001897983 */ /* 0x000e620000100800 */
[----:B------:R-:W-:Y:S02]  /*4e70*/  ISETP.GT.AND P3, PT, R160, 0x11, PT ;  /* 0x00000011a000780c */ /* 0x000fe40003f64270 */
[----:B------:R-:W-:-:S11]  /*4e80*/  PRMT R12, RZ, 0x7610, R12 ;  /* 0x00007610ff0c7816 */ /* 0x000fd6000000000c */
[----:B-1----:R-:W-:-:S04]  /*4e90*/  @P3 LOP3.LUT R137, R137, R136, RZ, 0x3c, !PT ;  /* 0x0000008889893212 */ /* 0x002fc800078e3cff */
[----:B------:R-:W-:-:S04]  /*4ea0*/  @P3 LOP3.LUT R136, R137, R136, RZ, 0x3c, !PT ;  /* 0x0000008889883212 */ /* 0x000fc800078e3cff */
[----:B------:R-:W-:-:S05]  /*4eb0*/  @P3 LOP3.LUT R137, R137, R136, RZ, 0x3c, !PT ;  /* 0x0000008889893212 */ /* 0x000fca00078e3cff */
[----:B------:R2:W4:Y:S01]  /*4ec0*/  @P3 LDG.E.U16 R12, desc[UR18][R136.64] ;  /* 0x00000012880c3981 */ /* 0x000522000c1e1500 */
[----:B------:R-:W-:Y:S02]  /*4ed0*/  ISETP.GT.AND P4, PT, R160, 0x12, PT ;  /* 0x00000012a000780c */ /* 0x000fe40003f84270 */
[----:B0-----:R-:W-:-:S11]  /*4ee0*/  PRMT R2, RZ, 0x7610, R2 ;  /* 0x00007610ff027816 */ /* 0x001fd60000000002 */
[----:B--2---:R-:W-:Y:S02]  /*4ef0*/  @P4 IMAD.MOV.U32 R136, RZ, RZ, R140 ;  /* 0x000000ffff884224 */ /* 0x004fe400078e008c */
[----:B-----5:R-:W-:-:S05]  /*4f00*/  @P4 IMAD.MOV.U32 R137, RZ, RZ, R141 ;  /* 0x000000ffff894224 */ /* 0x020fca00078e008d */
[----:B------:R-:W2:Y:S04]  /*4f10*/  @P4 LDG.E.U16 R2, desc[UR18][R136.64] ;  /* 0x0000001288024981 */ /* 0x000ea8000c1e1500 */
[----:B----4-:R0:W-:Y:S04]  /*4f20*/  STL [R1+0x4], R12 ;  /* 0x0000040c01007387 */ /* 0x0101e80000100800 */
[----:B0-----:R-:W4:Y:S04]  /*4f30*/  LDL.LU R12, [R1+0x35c] ;  /* 0x00035c00010c7983 */ /* 0x001f280000300800 */
[----:B------:R-:W5:Y:S04]  /*4f40*/  LDL R136, [R1+0x270] ;  /* 0x0002700001887983 */ /* 0x000f680000100800 */
[----:B------:R-:W5:Y:S01]  /*4f50*/  LDL R137, [R1+0x274] ;  /* 0x0002740001897983 */ /* 0x000f620000100800 */
[----:B------:R-:W-:-:S02]  /*4f60*/  ISETP.GT.AND P1, PT, R160, 0x13, PT ;  /* 0x00000013a000780c */ /* 0x000fc40003f24270 */
[----:B------:R-:W-:Y:S01]  /*4f70*/  ISETP.GT.AND P0, PT, R160, 0x14, PT ;  /* 0x00000014a000780c */ /* 0x000fe20003f04270 */
[----:B------:R-:W3:Y:S01]  /*4f80*/  LDL R141, [R1+0x250] ;  /* 0x00025000018d7983 */ /* 0x000ee20000100800 */
[----:B------:R-:W-:Y:S02]  /*4f90*/  PRMT R134, RZ, 0x7610, R134 ;  /* 0x00007610ff867816 */ /* 0x000fe40000000086 */
[----:B------:R-:W-:Y:S01]  /*4fa0*/  PRMT R67, RZ, 0x7610, R67 ;  /* 0x00007610ff437816 */ /* 0x000fe20000000043 */
[----:B------:R-:W4:Y:S04]  /*4fb0*/  LDL R140, [R1+0x254] ;  /* 0x00025400018c7983 */ /* 0x000f280000100800 */
[----:B--2---:R0:W-:Y:S02]  /*4fc0*/  STL [R1+0x358], R2 ;  /* 0x0003580201007387 */ /* 0x0041e40000100800 */
[----:B-----5:R-:W-:-:S04]  /*4fd0*/  @P1 LOP3.LUT R137, R137, R136, RZ, 0x3c, !PT ;  /* 0x0000008889891212 */ /* 0x020fc800078e3cff */
[----:B------:R-:W-:-:S04]  /*4fe0*/  @P1 LOP3.LUT R136, R137, R136, RZ, 0x3c, !PT ;  /* 0x0000008889881212 */ /* 0x000fc800078e3cff */
[----:B------:R-:W-:-:S05]  /*4ff0*/  @P1 LOP3.LUT R137, R137, R136, RZ, 0x3c, !PT ;  /* 0x0000008889891212 */ /* 0x000fca00078e3cff */
[----:B------:R1:W2:Y:S02]  /*5000*/  @P1 LDG.E.U16 R134, desc[UR18][R136.64] ;  /* 0x0000001288861981 */ /* 0x0002a4000c1e1500 */
[----:B-1----:R-:W-:Y:S02]  /*5010*/  @P0 IMAD.MOV.U32 R136, RZ, RZ, R142 ;  /* 0x000000ffff880224 */ /* 0x002fe400078e008e */
[----:B------:R-:W-:Y:S01]  /*5020*/  @P0 IMAD.MOV.U32 R137, RZ, RZ, R143 ;  /* 0x000000ffff890224 */ /* 0x000fe200078e008f */
[----:B------:R-:W-:Y:S01]  /*5030*/  ISETP.GT.AND P2, PT, R160, 0x15, PT ;  /* 0x00000015a000780c */ /* 0x000fe20003f44270 */
[----:B------:R-:W5:Y:S04]  /*5040*/  LDL R143, [R1+0x240] ;  /* 0x00024000018f7983 */ /* 0x000f680000100800 */
[----:B------:R1:W2:Y:S01]  /*5050*/  @P0 LDG.E.U16 R67, desc[UR18][R136.64] ;  /* 0x0000001288430981 */ /* 0x0002a2000c1e1500 */
[----:B------:R-:W-:-:S02]  /*5060*/  PRMT R68, RZ, 0x7610, R68 ;  /* 0x00007610ff447816 */ /* 0x000fc40000000044 */
[----:B------:R-:W-:Y:S01]  /*5070*/  ISETP.GT.AND P3, PT, R160, 0x16, PT ;  /* 0x00000016a000780c */ /* 0x000fe20003f64270 */
[----:B------:R-:W5:Y:S04]  /*5080*/  LDL R142, [R1+0x244] ;  /* 0x00024400018e7983 */ /* 0x000f680000100800 */
[----:B------:R-:W1:Y:S04]  /*5090*/  LDL R136, [R1+0x260] ;  /* 0x0002600001887983 */ /* 0x000e680000100800 */
[----:B------:R-:W1:Y:S02]  /*50a0*/  LDL R137, [R1+0x264] ;  /* 0x0002640001897983 */ /* 0x000e640000100800 */
[----:B-1----:R-:W-:-:S04]  /*50b0*/  @P2 LOP3.LUT R137, R137, R136, RZ, 0x3c, !PT ;  /* 0x0000008889892212 */ /* 0x002fc800078e3cff */
[----:B------:R-:W-:-:S04]  /*50c0*/  @P2 LOP3.LUT R136, R137, R136, RZ, 0x3c, !PT ;  /* 0x0000008889882212 */ /* 0x000fc800078e3cff */
[----:B------:R-:W-:-:S05]  /*50d0*/  @P2 LOP3.LUT R137, R137, R136, RZ, 0x3c, !PT ;  /* 0x0000008889892212 */ /* 0x000fca00078e3cff */
[----:B------:R1:W2:Y:S04]  /*50e0*/  @P2 LDG.E.U16 R68, desc[UR18][R136.64] ;  /* 0x0000001288442981 */ /* 0x0002a8000c1e1500 */
[----:B------:R-:W1:Y:S04]  /*50f0*/  LDL R136, [R1+0x258] ;  /* 0x0002580001887983 */ /* 0x000e680000100800 */
[----:B------:R-:W1:Y:S01]  /*5100*/  LDL R137, [R1+0x25c] ;  /* 0x00025c0001897983 */ /* 0x000e620000100800 */
[----:B------:R-:W-:Y:S02]  /*5110*/  ISETP.GT.AND P4, PT, R160, 0x17, PT ;  /* 0x00000017a000780c */ /* 0x000fe40003f84270 */
[----:B------:R-:W-:-:S02]  /*5120*/  PRMT R130, RZ, 0x7610, R130 ;  /* 0x00007610ff827816 */ /* 0x000fc40000000082 */
[----:B------:R-:W-:Y:S02]  /*5130*/  PRMT R69, RZ, 0x7610, R69 ;  /* 0x00007610ff457816 */ /* 0x000fe40000000045 */
[----:B-1----:R-:W-:-:S04]  /*5140*/  @P3 LOP3.LUT R137, R137, R136, RZ, 0x3c, !PT ;  /* 0x0000008889893212 */ /* 0x002fc800078e3cff */
[----:B------:R-:W-:-:S04]  /*5150*/  @P3 LOP3.LUT R136, R137, R136, RZ, 0x3c, !PT ;  /* 0x0000008889883212 */ /* 0x000fc800078e3cff */
[----:B------:R-:W-:-:S05]  /*5160*/  @P3 LOP3.LUT R137, R137, R136, RZ, 0x3c, !PT ;  /* 0x0000008889893212 */ /* 0x000fca00078e3cff */
[----:B------:R4:W2:Y:S02]  /*5170*/  @P3 LDG.E.U16 R130, desc[UR18][R136.64] ;  /* 0x0000001288823981 */ /* 0x0008a4000c1e1500 */
[----:B----4-:R-:W-:Y:S02]  /*5180*/  @P4 IMAD.MOV.U32 R136, RZ, RZ, R140 ;  /* 0x000000ffff884224 */ /* 0x010fe400078e008c */
[----:B---3--:R-:W-:Y:S01]  /*5190*/  @P4 IMAD.MOV.U32 R137, RZ, RZ, R141 ;  /* 0x000000ffff894224 */ /* 0x008fe200078e008d */
[C---:B------:R-:W-:Y:S01]  /*51a0*/  ISETP.GT.AND P1, PT, R160.reuse, 0x18, PT ;  /* 0x00000018a000780c */ /* 0x040fe20003f24270 */
[----:B------:R-:W3:Y:S04]  /*51b0*/  LDL R141, [R1+0x228] ;  /* 0x00022800018d7983 */ /* 0x000ee80000100800 */
[----:B------:R1:W4:Y:S01]  /*51c0*/  @P4 LDG.E.U16 R69, desc[UR18][R136.64] ;  /* 0x0000001288454981 */ /* 0x000322000c1e1500 */
[----:B------:R-:W-:-:S02]  /*51d0*/  ISETP.GT.AND P0, PT, R160, 0x19, PT ;  /* 0x00000019a000780c */ /* 0x000fc40003f04270 */
[----:B------:R-:W-:Y:S01]  /*51e0*/  PRMT R147, RZ, 0x7610, R147 ;  /* 0x00007610ff937816 */ /* 0x000fe20000000093 */
[----:B------:R-:W2:Y:S04]  /*51f0*/  LDL R140, [R1+0x22c] ;  /* 0x00022c00018c7983 */ /* 0x000ea80000100800 */
[----:B------:R-:W1:Y:S04]  /*5200*/  LDL R136, [R1+0x248] ;  /* 0x0002480001887983 */ /* 0x000e680000100800 */
[----:B------:R-:W1:Y:S01]  /*5210*/  LDL R137, [R1+0x24c] ;  /* 0x00024c0001897983 */ /* 0x000e620000100800 */
[----:B0-----:R-:W-:-:S02]  /*5220*/  PRMT R2, RZ, 0x7610, R2 ;  /* 0x00007610ff027816 */ /* 0x001fc40000000002 */
[----:B-1----:R-:W-:-:S04]  /*5230*/  @P1 LOP3.LUT R137, R137, R136, RZ, 0x3c, !PT ;  /* 0x0000008889891212 */ /* 0x002fc800078e3cff */
[----:B------:R-:W-:-:S04]  /*5240*/  @P1 LOP3.LUT R136, R137, R136, RZ, 0x3c, !PT ;  /* 0x0000008889881212 */ /* 0x000fc800078e3cff */
[----:B------:R-:W-:-:S05]  /*5250*/  @P1 LOP3.LUT R137, R137, R136, RZ, 0x3c, !PT ;  /* 0x0000008889891212 */ /* 0x000fca00078e3cff */
[----:B------:R5:W4:Y:S02]  /*5260*/  @P1 LDG.E.U16 R147, desc[UR18][R136.64] ;  /* 0x0000001288931981 */ /* 0x000b24000c1e1500 */
[----:B-----5:R-:W-:Y:S02]  /*5270*/  @P0 IMAD.MOV.U32 R136, RZ, RZ, R142 ;  /* 0x000000ffff880224 */ /* 0x020fe400078e008e */
[----:B------:R-:W-:Y:S01]  /*5280*/  @P0 IMAD.MOV.U32 R137, RZ, RZ, R143 ;  /* 0x000000ffff890224 */ /* 0x000fe200078e008f */
[----:B------:R-:W-:Y:S01]  /*5290*/  ISETP.GT.AND P2, PT, R160, 0x1a, PT ;  /* 0x0000001aa000780c */ /* 0x000fe20003f44270 */
[----:B------:R-:W5:Y:S04]  /*52a0*/  LDL R143, [R1+0x218] ;  /* 0x00021800018f7983 */ /* 0x000f680000100800 */
[----:B------:R0:W4:Y:S01]  /*52b0*/  @P0 LDG.E.U16 R2, desc[UR18][R136.64] ;  /* 0x0000001288020981 */ /* 0x000122000c1e1500 */
[----:B------:R-:W-:-:S02]  /*52c0*/  PRMT R252, RZ, 0x7610, R252 ;  /* 0x00007610fffc7816 */ /* 0x000fc400000000fc */
[----:B------:R-:W-:Y:S01]  /*52d0*/  ISETP.GT.AND P3, PT, R160, 0x1b, PT ;  /* 0x0000001ba000780c */ /* 0x000fe20003f64270 */
[----:B------:R-:W5:Y:S04]  /*52e0*/  LDL R142, [R1+0x21c] ;  /* 0x00021c00018e7983 */ /* 0x000f680000100800 */
[----:B------:R-:W0:Y:S04]  /*52f0*/  LDL R136, [R1+0x238] ;  /* 0x0002380001887983 */ /* 0x000e280000100800 */
[----:B------:R-:W0:Y:S02]  /*5300*/  LDL R137, [R1+0x23c] ;  /* 0x00023c0001897983 */ /* 0x000e240000100800 */
[----:B0-----:R-:W-:-:S04]  /*5310*/  @P2 LOP3.LUT R137, R137, R136, RZ, 0x3c, !PT ;  /* 0x0000008889892212 */ /* 0x001fc800078e3cff */
[----:B------:R-:W-:-:S04]  /*5320*/  @P2 LOP3.LUT R136, R137, R136, RZ, 0x3c, !PT ;  /* 0x0000008889882212 */ /* 0x000fc800078e3cff */
[----:B------:R-:W-:-:S05]  /*5330*/  @P2 LOP3.LUT R137, R137, R136, RZ, 0x3c, !PT ;  /* 0x0000008889892212 */ /* 0x000fca00078e3cff */
[----:B------:R0:W4:Y:S04]  /*5340*/  @P2 LDG.E.U16 R252, desc[UR18][R136.64] ;  /* 0x0000001288fc2981 */ /* 0x000128000c1e1500 */
[----:B------:R-:W0:Y:S04]  /*5350*/  LDL R136, [R1+0x230] ;  /* 0x0002300001887983 */ /* 0x000e280000100800 */
[----:B------:R-:W0:Y:S01]  /*5360*/  LDL R137, [R1+0x234] ;  /* 0x0002340001897983 */ /* 0x000e220000100800 */
[----:B------:R-:W-:Y:S02]  /*5370*/  ISETP.GT.AND P4, PT, R160, 0x1c, PT ;  /* 0x0000001ca000780c */ /* 0x000fe40003f84270 */
[----:B------:R-:W-:-:S02]  /*5380*/  PRMT R251, RZ, 0x7610, R251 ;  /* 0x00007610fffb7816 */ /* 0x000fc400000000fb */
[----:B------:R-:W-:Y:S02]  /*5390*/  PRMT R250, RZ, 0x7610, R250 ;  /* 0x00007610fffa7816 */ /* 0x000fe400000000fa */
[----:B0-----:R-:W-:-:S04]  /*53a0*/  @P3 LOP3.LUT R137, R137, R136, RZ, 0x3c, !PT ;  /* 0x0000008889893212 */ /* 0x001fc800078e3cff */
[----:B------:R-:W-:-:S04]  /*53b0*/  @P3 LOP3.LUT R136, R137, R136, RZ, 0x3c, !PT ;  /* 0x0000008889883212 */ /* 0x000fc800078e3cff */
[----:B------:R-:W-:-:S05]  /*53c0*/  @P3 LOP3.LUT R137, R137, R136, RZ, 0x3c, !PT ;  /* 0x0000008889893212 */ /* 0x000fca00078e3cff */
[----:B------:R2:W4:Y:S02]  /*53d0*/  @P3 LDG.E.U16 R251, desc[UR18][R136.64] ;  /* 0x0000001288fb3981 */ /* 0x000524000c1e1500 */
[----:B--2---:R-:W-:Y:S02]  /*53e0*/  @P4 IMAD.MOV.U32 R136, RZ, RZ, R140 ;  /* 0x000000ffff884224 */ /* 0x004fe400078e008c */
[----:B---3--:R-:W-:Y:S01]  /*53f0*/  @P4 IMAD.MOV.U32 R137, RZ, RZ, R141 ;  /* 0x000000ffff894224 */ /* 0x008fe200078e008d */
[C---:B------:R-:W-:Y:S01]  /*5400*/  ISETP.GT.AND P1, PT, R160.reuse, 0x1d, PT ;  /* 0x0000001da000780c */ /* 0x040fe20003f24270 */
[----:B------:R-:W2:Y:S04]  /*5410*/  LDL R141, [R1+0x200] ;  /* 0x00020000018d7983 */ /* 0x000ea80000100800 */
[----:B------:R0:W3:Y:S01]  /*5420*/  @P4 LDG.E.U16 R250, desc[UR18][R136.64] ;  /* 0x0000001288fa4981 */ /* 0x0000e2000c1e1500 */
[----:B------:R-:W-:-:S02]  /*5430*/  ISETP.GT.AND P0, PT, R160, 0x1e, PT ;  /* 0x0000001ea000780c */ /* 0x000fc40003f04270 */
[----:B------:R-:W-:Y:S01]  /*5440*/  PRMT R249, RZ, 0x7610, R249 ;  /* 0x00007610fff97816 */ /* 0x000fe200000000f9 */
[----:B------:R-:W4:Y:S04]  /*5450*/  LDL R140, [R1+0x204] ;  /* 0x00020400018c7983 */ /* 0x000f280000100800 */
[----:B------:R-:W0:Y:S04]  /*5460*/  LDL R136, [R1+0x220] ;  /* 0x0002200001887983 */ /* 0x000e280000100800 */
[----:B------:R-:W0:Y:S01]  /*5470*/  LDL R137, [R1+0x224] ;  /* 0x0002240001897983 */ /* 0x000e220000100800 */
[----:B------:R-:W-:-:S02]  /*5480*/  PRMT R248, RZ, 0x7610, R248 ;  /* 0x00007610fff87816 */ /* 0x000fc400000000f8 */
[----:B0-----:R-:W-:-:S04]  /*5490*/  @P1 LOP3.LUT R137, R137, R136, RZ, 0x3c, !PT ;  /* 0x0000008889891212 */ /* 0x001fc800078e3cff */
[----:B------:R-:W-:-:S04]  /*54a0*/  @P1 LOP3.LUT R136, R137, R136, RZ, 0x3c, !PT ;  /* 0x0000008889881212 */ /* 0x000fc800078e3cff */
[----:B------:R-:W-:-:S05]  /*54b0*/  @P1 LOP3.LUT R137, R137, R136, RZ, 0x3c, !PT ;  /* 0x0000008889891212 */ /* 0x000fca00078e3cff */
[----:B------:R5:W3:Y:S02]  /*54c0*/  @P1 LDG.E.U16 R249, desc[UR18][R136.64] ;  /* 0x0000001288f91981 */ /* 0x000ae4000c1e1500 */
[----:B-----5:R-:W-:Y:S02]  /*54d0*/  @P0 IMAD.MOV.U32 R136, RZ, RZ, R142 ;  /* 0x000000ffff880224 */ /* 0x020fe400078e008e */
[----:B------:R-:W-:Y:S01]  /*54e0*/  @P0 IMAD.MOV.U32 R137, RZ, RZ, R143 ;  /* 0x000000ffff890224 */ /* 0x000fe200078e008f */
[----:B------:R-:W-:Y:S01]  /*54f0*/  ISETP.GT.AND P2, PT, R160, 0x1f, PT ;  /* 0x0000001fa000780c */ /* 0x000fe20003f44270 */
[----:B------:R-:W5:Y:S04]  /*5500*/  LDL R143, [R1+0x1f0] ;  /* 0x0001f000018f7983 */ /* 0x000f680000100800 */
[----:B------:R0:W3:Y:S01]  /*5510*/  @P0 LDG.E.U16 R248, desc[UR18][R136.64] ;  /* 0x0000001288f80981 */ /* 0x0000e2000c1e1500 */
        /* <DEDUP_REMOVED lines=8> */
[----:B------:R0:W3:Y:S04]  /*55a0*/  @P2 LDG.E.U16 R246, desc[UR18][R136.64] ;  /* 0x0000001288f62981 */ /* 0x0000e8000c1e1500 */
        /* <DEDUP_REMOVED lines=8> */
[----:B------:R4:W3:Y:S02]  /*5630*/  @P3 LDG.E.U16 R242, desc[UR18][R136.64] ;  /* 0x0000001288f23981 */ /* 0x0008e4000c1e1500 */
[----:B----4-:R-:W-:Y:S02]  /*5640*/  @P4 IMAD.MOV.U32 R136, RZ, RZ, R140 ;  /* 0x000000ffff884224 */ /* 0x010fe400078e008c */
[----:B--2---:R-:W-:Y:S01]  /*5650*/  @P4 IMAD.MOV.U32 R137, RZ, RZ, R141 ;  /* 0x000000ffff894224 */ /* 0x004fe200078e008d */
[C---:B------:R-:W-:Y:S01]  /*5660*/  ISETP.GT.AND P1, PT, R160.reuse, 0x22, PT ;  /* 0x00000022a000780c */ /* 0x040fe20003f24270 */
[----:B------:R-:W2:Y:S04]  /*5670*/  LDL R141, [R1+0x1d8] ;  /* 0x0001d800018d7983 */ /* 0x000ea80000100800 */
[----:B------:R0:W4:Y:S01]  /*5680*/  @P4 LDG.E.U16 R245, desc[UR18][R136.64] ;  /* 0x0000001288f54981 */ /* 0x000122000c1e1500 */
[----:B------:R-:W-:-:S02]  /*5690*/  ISETP.GT.AND P0, PT, R160, 0x23, PT ;  /* 0x00000023a000780c */ /* 0x000fc40003f04270 */
[----:B------:R-:W-:Y:S01]  /*56a0*/  PRMT R244, RZ, 0x7610, R244 ;  /* 0x00007610fff47816 */ /* 0x000fe200000000f4 */
[----:B------:R-:W3:Y:S04]  /*56b0*/  LDL R140, [R1+0x1dc] ;  /* 0x0001dc00018c7983 */ /* 0x000ee80000100800 */
[----:B------:R-:W0:Y:S04]  /*56c0*/  LDL R136, [R1+0x1f8] ;  /* 0x0001f80001887983 */ /* 0x000e280000100800 */
[----:B------:R-:W0:Y:S01]  /*56d0*/  LDL R137, [R1+0x1fc] ;  /* 0x0001fc0001897983 */ /* 0x000e220000100800 */
[----:B------:R-:W-:-:S02]  /*56e0*/  PRMT R243, RZ, 0x7610, R243 ;  /* 0x00007610fff37816 */ /* 0x000fc400000000f3 */
[----:B0-----:R-:W-:-:S04]  /*56f0*/  @P1 LOP3.LUT R137, R137, R136, RZ, 0x3c, !PT ;  /* 0x0000008889891212 */ /* 0x001fc800078e3cff */
        /* <DEDUP_REMOVED lines=26> */
[----:B---3--:R-:W-:Y:S02]  /*58a0*/  @P4 IMAD.MOV.U32 R136, RZ, RZ, R140 ;  /* 0x000000ffff884224 */ /* 0x008fe400078e008c */
[----:B--2---:R-:W-:Y:S01]  /*58b0*/  @P4 IMAD.MOV.U32 R137, RZ, RZ, R141 ;  /* 0x000000ffff894224 */ /* 0x004fe200078e008d */
        /* <DEDUP_REMOVED lines=335> */
[----:B0-----:R-:W-:-:S04]  /*6db0*/  @P3 LOP3.LUT R137, R137, R136, RZ, 0x3c, !PT ;  /* 0x0000008889893212 */ /* 0x001fc800078e3cff */
[----:B------:R-:W-:-:S04]  /*6dc0*/  @P3 LOP3.LUT R136, R137, R136, RZ, 0x3c, !PT ;  /* 0x0000008889883212 */ /* 0x000fc800078e3cff */
[----:B------:R-:W-:-:S05]  /*6dd0*/  @P3 LOP3.LUT R137, R137, R136, RZ, 0x3c, !PT ;  /* 0x0000008889893212 */ /* 0x000fca00078e3cff */
[----:B------:R4:W3:Y:S02]  /*6de0*/  @P3 LDG.E.U16 R155, desc[UR18][R136.64] ;  /* 0x00000012889b3981 */ /* 0x0008e4000c1e1500 */
[----:B----4-:R-:W-:Y:S02]  /*6df0*/  @P4 IMAD.MOV.U32 R136, RZ, RZ, R140 ;  /* 0x000000ffff884224 */ /* 0x010fe400078e008c */
[----:B--2---:R-:W-:Y:S01]  /*6e00*/  @P4 IMAD.MOV.U32 R137, RZ, RZ, R141 ;  /* 0x000000ffff894224 */ /* 0x004fe200078e008d */
[----:B------:R-:W2:Y:S04]  /*6e10*/  LDL R140, [R1+0x5c] ;  /* 0x00005c00018c7983 */ /* 0x000ea80000100800 */
[----:B------:R-:W2:Y:S01]  /*6e20*/  LDL R141, [R1+0x58] ;  /* 0x00005800018d7983 */ /* 0x000ea20000100800 */
[----:B------:R-:W-:-:S02]  /*6e30*/  PRMT R152, RZ, 0x7610, R152 ;  /* 0x00007610ff987816 */ /* 0x000fc40000000098 */
[----:B------:R-:W-:-:S04]  /*6e40*/  ISETP.GT.AND P2, PT, R160, 0x56, PT ;  /* 0x00000056a000780c */ /* 0x000fc80003f44270 */
[----:B------:R0:W4:Y:S01]  /*6e50*/  @P4 LDG.E.U16 R152, desc[UR18][R136.64] ;  /* 0x0000001288984981 */ /* 0x000122000c1e1500 */
[----:B------:R-:W-:-:S03]  /*6e60*/  PRMT R138, RZ, 0x7610, R138 ;  /* 0x00007610ff8a7816 */ /* 0x000fc6000000008a */
[----:B------:R-:W0:Y:S04]  /*6e70*/  LDL R136, [R1+0x68] ;  /* 0x0000680001887983 */ /* 0x000e280000100800 */
[----:B------:R-:W0:Y:S01]  /*6e80*/  LDL R137, [R1+0x6c] ;  /* 0x00006c0001897983 */ /* 0x000e220000100800 */
[----:B------:R-:W-:-:S03]  /*6e90*/  ISETP.GT.AND P1, PT, R160, 0x54, PT ;  /* 0x00000054a000780c */ /* 0x000fc60003f24270 */
[----:B--2---:R-:W2:Y:S04]  /*6ea0*/  @P2 LDG.E.U16 R138, desc[UR18][R140.64] ;  /* 0x000000128c8a2981 */ /* 0x004ea8000c1e1500 */
[----:B------:R-:W3:Y:S04]  /*6eb0*/  LDL R140, [R1+0x50] ;  /* 0x00005000018c7983 */ /* 0x000ee80000100800 */
[----:B------:R-:W3:Y:S01]  /*6ec0*/  LDL R141, [R1+0x54] ;  /* 0x00005400018d7983 */ /* 0x000ee20000100800 */
[C---:B------:R-:W-:Y:S02]  /*6ed0*/  ISETP.GT.AND P3, PT, R160.reuse, 0x57, PT ;  /* 0x00000057a000780c */ /* 0x040fe40003f64270 */
[----:B------:R-:W-:-:S02]  /*6ee0*/  ISETP.GT.AND P0, PT, R160, 0x55, PT ;  /* 0x00000055a000780c */ /* 0x000fc40003f04270 */
[----:B0-----:R-:W-:-:S04]  /*6ef0*/  @P1 LOP3.LUT R137, R137, R136, RZ, 0x3c, !PT ;  /* 0x0000008889891212 */ /* 0x001fc800078e3cff */
[C---:B------:R-:W-:Y:S02]  /*6f00*/  @P1 LOP3.LUT R136, R137.reuse, R136, RZ, 0x3c, !PT ;  /* 0x0000008889881212 */ /* 0x040fe400078e3cff */
[----:B------:R-:W-:Y:S02]  /*6f10*/  PRMT R151, RZ, 0x7610, R151 ;  /* 0x00007610ff977816 */ /* 0x000fe40000000097 */
[----:B------:R-:W-:Y:S02]  /*6f20*/  @P1 LOP3.LUT R137, R137, R136, RZ, 0x3c, !PT ;  /* 0x0000008889891212 */ /* 0x000fe400078e3cff */
[----:B------:R-:W-:-:S03]  /*6f30*/  PRMT R139, RZ, 0x7610, R139 ;  /* 0x00007610ff8b7816 */ /* 0x000fc6000000008b */
[----:B------:R5:W2:Y:S02]  /*6f40*/  @P1 LDG.E.U16 R151, desc[UR18][R136.64] ;  /* 0x0000001288971981 */ /* 0x000aa4000c1e1500 */
[----:B-----5:R-:W-:Y:S02]  /*6f50*/  @P0 IMAD.MOV.U32 R136, RZ, RZ, R142 ;  /* 0x000000ffff880224 */ /* 0x020fe400078e008e */
[----:B------:R-:W-:Y:S01]  /*6f60*/  @P0 IMAD.MOV.U32 R137, RZ, RZ, R143 ;  /* 0x000000ffff890224 */ /* 0x000fe200078e008f */
[----:B------:R-:W5:Y:S04]  /*6f70*/  LDL R142, [R1+0x44] ;  /* 0x00004400018e7983 */ /* 0x000f680000100800 */
[----:B------:R0:W2:Y:S04]  /*6f80*/  @P0 LDG.E.U16 R139, desc[UR18][R136.64] ;  /* 0x00000012888b0981 */ /* 0x0000a8000c1e1500 */
[----:B------:R-:W5:Y:S01]  /*6f90*/  LDL R143, [R1+0x40] ;  /* 0x00004000018f7983 */ /* 0x000f620000100800 */
[----:B0-----:R-:W-:-:S02]  /*6fa0*/  PRMT R137, RZ, 0x7610, R137 ;  /* 0x00007610ff897816 */ /* 0x001fc40000000089 */
[----:B---3--:R-:W-:-:S04]  /*6fb0*/  @P3 LOP3.LUT R141, R141, R140, RZ, 0x3c, !PT ;  /* 0x0000008c8d8d3212 */ /* 0x008fc800078e3cff */
[----:B------:R-:W-:-:S04]  /*6fc0*/  @P3 LOP3.LUT R140, R141, R140, RZ, 0x3c, !PT ;  /* 0x0000008c8d8c3212 */ /* 0x000fc800078e3cff */
[----:B------:R-:W-:-:S05]  /*6fd0*/  @P3 LOP3.LUT R141, R141, R140, RZ, 0x3c, !PT ;  /* 0x0000008c8d8d3212 */ /* 0x000fca00078e3cff */
[----:B------:R0:W3:Y:S04]  /*6fe0*/  @P3 LDG.E.U16 R137, desc[UR18][R140.64] ;  /* 0x000000128c893981 */ /* 0x0000e8000c1e1500 */
[----:B------:R-:W0:Y:S04]  /*6ff0*/  LDL R140, [R1+0x48] ;  /* 0x00004800018c7983 */ /* 0x000e280000100800 */
[----:B------:R-:W0:Y:S01]  /*7000*/  LDL R141, [R1+0x4c] ;  /* 0x00004c00018d7983 */ /* 0x000e220000100800 */
[----:B------:R-:W-:Y:S02]  /*7010*/  ISETP.GT.AND P4, PT, R160, 0x58, PT ;  /* 0x00000058a000780c */ /* 0x000fe40003f84270 */
[----:B------:R-:W-:-:S02]  /*7020*/  PRMT R136, RZ, 0x7610, R136 ;  /* 0x00007610ff887816 */ /* 0x000fc40000000088 */
[----:B------:R-:W-:-:S09]  /*7030*/  ISETP.GT.AND P1, PT, R160, 0x59, PT ;  /* 0x00000059a000780c */ /* 0x000fd20003f24270 */
[----:B0-----:R-:W-:-:S04]  /*7040*/  @P4 LOP3.LUT R141, R141, R140, RZ, 0x3c, !PT ;  /* 0x0000008c8d8d4212 */ /* 0x001fc800078e3cff */
[----:B------:R-:W-:-:S04]  /*7050*/  @P4 LOP3.LUT R140, R141, R140, RZ, 0x3c, !PT ;  /* 0x0000008c8d8c4212 */ /* 0x000fc800078e3cff */
[----:B------:R-:W-:-:S05]  /*7060*/  @P4 LOP3.LUT R141, R141, R140, RZ, 0x3c, !PT ;  /* 0x0000008c8d8d4212 */ /* 0x000fca00078e3cff */
[----:B------:R0:W4:Y:S02]  /*7070*/  @P4 LDG.E.U16 R136, desc[UR18][R140.64] ;  /* 0x000000128c884981 */ /* 0x000124000c1e1500 */
[----:B0-----:R-:W-:-:S06]  /*7080*/  PRMT R140, RZ, 0x7610, R140 ;  /* 0x00007610ff8c7816 */ /* 0x001fcc000000008c */
[----:B-----5:R0:W5:Y:S04]  /*7090*/  @P1 LDG.E.U16 R140, desc[UR18][R142.64] ;  /* 0x000000128e8c1981 */ /* 0x020168000c1e1500 */
[----:B------:R-:W0:Y:S04]  /*70a0*/  LDL R142, [R1+0x38] ;  /* 0x00003800018e7983 */ /* 0x000e280000100800 */
[----:B------:R-:W0:Y:S01]  /*70b0*/  LDL R143, [R1+0x3c] ;  /* 0x00003c00018f7983 */ /* 0x000e220000100800 */
[----:B------:R-:W-:Y:S02]  /*70c0*/  ISETP.GT.AND P0, PT, R160, 0x5a, PT ;  /* 0x0000005aa000780c */ /* 0x000fe40003f04270 */
[----:B------:R-:W-:-:S11]  /*70d0*/  PRMT R141, RZ, 0x7610, R141 ;  /* 0x00007610ff8d7816 */ /* 0x000fd6000000008d */
[----:B0-----:R-:W-:-:S04]  /*70e0*/  @P0 LOP3.LUT R143, R143, R142, RZ, 0x3c, !PT ;  /* 0x0000008e8f8f0212 */ /* 0x001fc800078e3cff */
[----:B------:R-:W-:-:S04]  /*70f0*/  @P0 LOP3.LUT R142, R143, R142, RZ, 0x3c, !PT ;  /* 0x0000008e8f8e0212 */ /* 0x000fc800078e3cff */
[----:B------:R-:W-:-:S05]  /*7100*/  @P0 LOP3.LUT R143, R143, R142, RZ, 0x3c, !PT ;  /* 0x0000008e8f8f0212 */ /* 0x000fca00078e3cff */
[----:B------:R0:W2:Y:S04]  /*7110*/  @P0 LDG.E.U16 R141, desc[UR18][R142.64] ;  /* 0x000000128e8d0981 */ /* 0x0000a8000c1e1500 */
[----:B------:R-:W0:Y:S04]  /*7120*/  LDL R142, [R1+0x30] ;  /* 0x00003000018e7983 */ /* 0x000e280000100800 */
[----:B------:R-:W0:Y:S01]  /*7130*/  LDL R143, [R1+0x34] ;  /* 0x00003400018f7983 */ /* 0x000e220000100800 */
[----:B------:R-:W-:Y:S02]  /*7140*/  ISETP.GT.AND P2, PT, R160, 0x5b, PT ;  /* 0x0000005ba000780c */ /* 0x000fe40003f44270 */
[----:B------:R-:W-:-:S11]  /*7150*/  PRMT R144, RZ, 0x7610, R144 ;  /* 0x00007610ff907816 */ /* 0x000fd60000000090 */
[----:B0-----:R-:W-:-:S04]  /*7160*/  @P2 LOP3.LUT R143, R143, R142, RZ, 0x3c, !PT ;  /* 0x0000008e8f8f2212 */ /* 0x001fc800078e3cff */
[----:B------:R-:W-:-:S04]  /*7170*/  @P2 LOP3.LUT R142, R143, R142, RZ, 0x3c, !PT ;  /* 0x0000008e8f8e2212 */ /* 0x000fc800078e3cff */
[----:B------:R-:W-:-:S05]  /*7180*/  @P2 LOP3.LUT R143, R143, R142, RZ, 0x3c, !PT ;  /* 0x0000008e8f8f2212 */ /* 0x000fca00078e3cff */
[----:B------:R0:W3:Y:S04]  /*7190*/  @P2 LDG.E.U16 R144, desc[UR18][R142.64] ;  /* 0x000000128e902981 */ /* 0x0000e8000c1e1500 */
        /* <DEDUP_REMOVED lines=24> */
[----:B------:R-:W0:Y:S01]  /*7320*/  LDL R143, [R1] ;  /* 0x00000000018f7983 */ /* 0x000e220000100800 */
[C---:B------:R-:W-:Y:S02]  /*7330*/  ISETP.GT.AND P0, PT, R160.reuse, 0x5f, PT ;  /* 0x0000005fa000780c */ /* 0x040fe40003f04270 */
[C---:B------:R-:W-:Y:S02]  /*7340*/  ISETP.GT.AND P2, PT, R160.reuse, 0x60, PT ;  /* 0x00000060a000780c */ /* 0x040fe40003f44270 */
[----:B------:R-:W-:Y:S02]  /*7350*/  PRMT R154, RZ, 0x7610, R154 ;  /* 0x00007610ff9a7816 */ /* 0x000fe4000000009a */
[----:B------:R-:W-:-:S02]  /*7360*/  ISETP.GT.AND P3, PT, R160, 0x61, PT ;  /* 0x00000061a000780c */ /* 0x000fc40003f64270 */
[C---:B------:R-:W-:Y:S02]  /*7370*/  ISETP.GT.AND P4, PT, R160.reuse, 0x62, PT ;  /* 0x00000062a000780c */ /* 0x040fe40003f84270 */
[----:B------:R-:W-:Y:S02]  /*7380*/  PRMT R156, RZ, 0x7610, R156 ;  /* 0x00007610ff9c7816 */ /* 0x000fe4000000009c */
[----:B------:R-:W-:Y:S02]  /*7390*/  PRMT R157, RZ, 0x7610, R157 ;  /* 0x00007610ff9d7816 */ /* 0x000fe4000000009d */
[----:B------:R-:W-:Y:S02]  /*73a0*/  ISETP.GT.AND P1, PT, R160, 0x63, PT ;  /* 0x00000063a000780c */ /* 0x000fe40003f24270 */
[----:B------:R-:W-:Y:S02]  /*73b0*/  PRMT R158, RZ, 0x7610, R158 ;  /* 0x00007610ff9e7816 */ /* 0x000fe4000000009e */
[----:B------:R-:W-:-:S02]  /*73c0*/  PRMT R163, RZ, 0x7610, R163 ;  /* 0x00007610ffa37816 */ /* 0x000fc400000000a3 */
[----:B------:R-:W-:Y:S02]  /*73d0*/  PRMT R164, RZ, 0x7610, R164 ;  /* 0x00007610ffa47816 */ /* 0x000fe400000000a4 */
[----:B------:R-:W-:Y:S02]  /*73e0*/  PRMT R166, RZ, 0x7610, R166 ;  /* 0x00007610ffa67816 */ /* 0x000fe400000000a6 */
[----:B------:R-:W-:Y:S02]  /*73f0*/  PRMT R167, RZ, 0x7610, R167 ;  /* 0x00007610ffa77816 */ /* 0x000fe400000000a7 */
[----:B------:R-:W-:Y:S02]  /*7400*/  PRMT R168, RZ, 0x7610, R168 ;  /* 0x00007610ffa87816 */ /* 0x000fe400000000a8 */
        /* <DEDUP_REMOVED lines=19> */
[----:B------:R-:W-:Y:S01]  /*7540*/  PRMT R212, RZ, 0x7610, R212 ;  /* 0x00007610ffd47816 */ /* 0x000fe200000000d4 */
[----:B0-----:R-:W-:-:S02]  /*7550*/  @P0 IMAD.MOV.U32 R142, RZ, RZ, R143 ;  /* 0x000000ffff8e0224 */ /* 0x001fc400078e008f */
[----:B------:R-:W-:-:S05]  /*7560*/  @P0 IMAD.MOV.U32 R143, RZ, RZ, R247 ;  /* 0x000000ffff8f0224 */ /* 0x000fca00078e00f7 */
[----:B------:R0:W3:Y:S02]  /*7570*/  @P0 LDG.E.U16 R154, desc[UR18][R142.64] ;  /* 0x000000128e9a0981 */ /* 0x0000e4000c1e1500 */
[----:B0-----:R-:W-:Y:S02]  /*7580*/  @P2 IMAD.MOV.U32 R142, RZ, RZ, R118 ;  /* 0x000000ffff8e2224 */ /* 0x001fe400078e0076 */
[----:B------:R-:W-:-:S05]  /*7590*/  @P2 IMAD.MOV.U32 R143, RZ, RZ, R89 ;  /* 0x000000ffff8f2224 */ /* 0x000fca00078e0059 */
[----:B------:R0:W5:Y:S01]  /*75a0*/  @P2 LDG.E.U16 R156, desc[UR18][R142.64] ;  /* 0x000000128e9c2981 */ /* 0x000162000c1e1500 */
[----:B------:R-:W-:Y:S01]  /*75b0*/  ISETP.GT.AND P0, PT, R160, 0x64, PT ;  /* 0x00000064a000780c */ /* 0x000fe20003f04270 */
[----:B0-----:R-:W-:Y:S02]  /*75c0*/  @P3 IMAD.MOV.U32 R142, RZ, RZ, R101 ;  /* 0x000000ffff8e3224 */ /* 0x001fe400078e0065 */
[----:B------:R-:W-:-:S05]  /*75d0*/  @P3 IMAD.MOV.U32 R143, RZ, RZ, R109 ;  /* 0x000000ffff8f3224 */ /* 0x000fca00078e006d */
[----:B------:R0:W2:Y:S01]  /*75e0*/  @P3 LDG.E.U16 R157, desc[UR18][R142.64] ;  /* 0x000000128e9d3981 */ /* 0x0000a2000c1e1500 */
[----:B------:R-:W-:Y:S01]  /*75f0*/  ISETP.GT.AND P2, PT, R160, 0x65, PT ;  /* 0x00000065a000780c */ /* 0x000fe20003f44270 */
[----:B0-----:R-:W-:Y:S02]  /*7600*/  @P4 IMAD.MOV.U32 R142, RZ, RZ, R127 ;  /* 0x000000ffff8e4224 */ /* 0x001fe400078e007f */
[----:B------:R-:W-:-:S05]  /*7610*/  @P4 IMAD.MOV.U32 R143, RZ, RZ, R87 ;  /* 0x000000ffff8f4224 */ /* 0x000fca00078e0057 */
[----:B------:R0:W3:Y:S01]  /*7620*/  @P4 LDG.E.U16 R158, desc[UR18][R142.64] ;  /* 0x000000128e9e4981 */ /* 0x0000e2000c1e1500 */
        /* <DEDUP_REMOVED lines=19> */
[----:B------:R0:W3:Y:S02]  /*7760*/  @P4 LDG.E.U16 R168, desc[UR18][R142.64] ;  /* 0x000000128ea84981 */ /* 0x0000e4000c1e1500 */
        /* <DEDUP_REMOVED lines=13> */
[----:B------:R0:W3:Y:S01]  /*7840*/  @P0 LDG.E.U16 R180, desc[UR18][R142.64] ;  /* 0x000000128eb40981 */ /* 0x0000e2000c1e1500 */
[----:B------:R-:W-:Y:S01]  /*7850*/  ISETP.GT.AND P0, PT, R160, 0x6d, PT ;  /* 0x0000006da000780c */ /* 0x000fe20003f04270 */
[----:B0-----:R-:W-:Y:S02]  /*7860*/  @P1 IMAD.MOV.U32 R142, RZ, RZ, R115 ;  /* 0x000000ffff8e1224 */ /* 0x001fe400078e0073 */
[----:B------:R-:W-:-:S05]  /*7870*/  @P1 IMAD.MOV.U32 R143, RZ, RZ, R77 ;  /* 0x000000ffff8f1224 */ /* 0x000fca00078e004d */
[----:B------:R0:W3:Y:S01]  /*7880*/  @P1 LDG.E.U16 R182, desc[UR18][R142.64] ;  /* 0x000000128eb61981 */ /* 0x0000e2000c1e1500 */
[----:B------:R-:W-:-:S04]  /*7890*/  ISETP.GT.AND P1, PT, R160, 0x6e, PT ;  /* 0x0000006ea000780c */ /* 0x000fc80003f24270 */
        /* <DEDUP_REMOVED lines=59> */
[----:B------:R-:W-:Y:S02]  /*7c50*/  ISETP.GT.AND P0, PT, R160, 0x7d, PT ;  /* 0x0000007da000780c */ /* 0x000fe40003f04270 */
[----:B------:R-:W-:Y:S02]  /*7c60*/  PRMT R214, RZ, 0x7610, R214 ;  /* 0x00007610ffd67816 */ /* 0x000fe400000000d6 */
[----:B------:R-:W-:Y:S01]  /*7c70*/  PRMT R216, RZ, 0x7610, R216 ;  /* 0x00007610ffd87816 */ /* 0x000fe200000000d8 */
[----:B0-----:R-:W-:Y:S02]  /*7c80*/  @P1 IMAD.MOV.U32 R142, RZ, RZ, R111 ;  /* 0x000000ffff8e1224 */ /* 0x001fe400078e006f */
[----:B------:R-:W-:-:S05]  /*7c90*/  @P1 IMAD.MOV.U32 R143, RZ, RZ, R57 ;  /* 0x000000ffff8f1224 */ /* 0x000fca00078e0039 */
[----:B------:R0:W3:Y:S02]  /*7ca0*/  @P1 LDG.E.U16 R214, desc[UR18][R142.64] ;  /* 0x000000128ed61981 */ /* 0x0000e4000c1e1500 */
[----:B0-----:R-:W-:Y:S02]  /*7cb0*/  @P0 IMAD.MOV.U32 R142, RZ, RZ, R84 ;  /* 0x000000ffff8e0224 */ /* 0x001fe400078e0054 */
[----:B------:R-:W-:-:S05]  /*7cc0*/  @P0 IMAD.MOV.U32 R143, RZ, RZ, R23 ;  /* 0x000000ffff8f0224 */ /* 0x000fca00078e0017 */
[----:B------:R0:W3:Y:S02]  /*7cd0*/  @P0 LDG.E.U16 R216, desc[UR18][R142.64] ;  /* 0x000000128ed80981 */ /* 0x0000e4000c1e1500 */
[----:B0-----:R-:W0:Y:S01]  /*7ce0*/  S2R R143, SR_TID.X ;  /* 0x00000000008f7919 */ /* 0x001e220000002100 */
[C---:B------:R-:W-:Y:S02]  /*7cf0*/  ISETP.GT.AND P1, PT, R160.reuse, 0x7e, PT ;  /* 0x0000007ea000780c */ /* 0x040fe40003f24270 */
[----:B------:R-:W-:Y:S02]  /*7d00*/  ISETP.GT.AND P2, PT, R160, 0x7f, PT ;  /* 0x0000007fa000780c */ /* 0x000fe40003f44270 */
[----:B------:R-:W-:-:S09]  /*7d10*/  PRMT R220, RZ, 0x7610, R220 ;  /* 0x00007610ffdc7816 */ /* 0x000fd200000000dc */
[----:B------:R-:W-:Y:S01]  /*7d20*/  @P1 IMAD.MOV.U32 R142, RZ, RZ, R131 ;  /* 0x000000ffff8e1224 */ /* 0x000fe200078e0083 */
[----:B0-----:R-:W-:-:S04]  /*7d30*/  LOP3.LUT R143, R143, 0x7f, RZ, 0xc0, !PT ;  /* 0x0000007f8f8f7812 */ /* 0x001fc800078ec0ff */
[----:B------:R-:W-:Y:S01]  /*7d40*/  ISETP.GE.AND P0, PT, R143, R160, PT ;  /* 0x000000a08f00720c */ /* 0x000fe20003f06270 */
[----:B------:R-:W-:Y:S01]  /*7d50*/  @P1 IMAD.MOV.U32 R143, RZ, RZ, R21 ;  /* 0x000000ffff8f1224 */ /* 0x000fe200078e0015 */
[----:B------:R-:W-:-:S06]  /*7d60*/  PRMT R160, RZ, 0x7610, R160 ;  /* 0x00007610ffa07816 */ /* 0x000fcc00000000a0 */
[----:B------:R0:W3:Y:S02]  /*7d70*/  @P1 LDG.E.U16 R160, desc[UR18][R142.64] ;  /* 0x000000128ea01981 */ /* 0x0000e4000c1e1500 */
[----:B0-----:R-:W-:Y:S02]  /*7d80*/  @P2 IMAD.MOV.U32 R142, RZ, RZ, R82 ;  /* 0x000000ffff8e2224 */ /* 0x001fe400078e0052 */
[----:B------:R-:W-:-:S05]  /*7d90*/  @P2 IMAD.MOV.U32 R143, RZ, RZ, R19 ;  /* 0x000000ffff8f2224 */ /* 0x000fca00078e0013 */
[----:B------:R0:W3:Y:S01]  /*7da0*/  @P2 LDG.E.U16 R220, desc[UR18][R142.64] ;  /* 0x000000128edc2981 */ /* 0x0000e2000c1e1500 */
[----:B------:R-:W-:Y:S01]  /*7db0*/  BAR.SYNC.DEFER_BLOCKING 0x0 ;  /* 0x0000000000007b1d */ /* 0x000fe20000010000 */
[----:B------:R-:W-:Y:S01]  /*7dc0*/  PRMT R222, RZ, 0x7610, R222 ;  /* 0x00007610ffde7816 */ /* 0x000fe200000000de */
[----:B0-----:R-:W-:Y:S02]  /*7dd0*/  @!P0 IMAD.MOV.U32 R142, RZ, RZ, R110 ;  /* 0x000000ffff8e8224 */ /* 0x001fe400078e006e */
[----:B------:R-:W-:Y:S01]  /*7de0*/  @!P0 IMAD.MOV.U32 R143, RZ, RZ, R17 ;  /* 0x000000ffff8f8224 */ /* 0x000fe200078e0011 */
[----:B------:R-:W-:Y:S02]  /*7df0*/  PRMT R224, RZ, 0x7610, R224 ;  /* 0x00007610ffe07816 */ /* 0x000fe400000000e0 */
[----:B------:R-:W-:Y:S02]  /*7e00*/  PRMT R226, RZ, 0x7610, R226 ;  /* 0x00007610ffe27816 */ /* 0x000fe400000000e2 */
[----:B------:R0:W3:Y:S02]  /*7e10*/  @!P0 LDG.E.U16 R222, desc[UR18][R142.64] ;  /* 0x000000128ede8981 */ /* 0x0000e4000c1e1500 */
[----:B0-----:R-:W-:-:S02]  /*7e20*/  @!P0 IMAD.MOV.U32 R142, RZ, RZ, R80 ;  /* 0x000000ffff8e8224 */ /* 0x001fc400078e0050 */
[----:B------:R-:W-:-:S05]  /*7e30*/  @!P0 IMAD.MOV.U32 R143, RZ, RZ, R15 ;  /* 0x000000ffff8f8224 */ /* 0x000fca00078e000f */
[----:B------:R0:W3:Y:S01]  /*7e40*/  @!P0 LDG.E.U16 R224, desc[UR18][R142.64] ;  /* 0x000000128ee08981 */ /* 0x0000e2000c1e1500 */
[----:B------:R-:W-:Y:S01]  /*7e50*/  PRMT R228, RZ, 0x7610, R228 ;  /* 0x00007610ffe47816 */ /* 0x000fe200000000e4 */
[----:B0-----:R-:W-:Y:S02]  /*7e60*/  @!P0 IMAD.MOV.U32 R142, RZ, RZ, R122 ;  /* 0x000000ffff8e8224 */ /* 0x001fe400078e007a */
        /* <DEDUP_REMOVED lines=17> */
[----:B------:R0:W3:Y:S04]  /*7f80*/  @!P0 LDG.E.U16 R234, desc[UR18][R142.64] ;  /* 0x000000128eea8981 */ /* 0x0000e8000c1e1500 */
[----:B------:R1:W-:Y:S01]  /*7f90*/  STS.U16 [R0+UR16], R150 ;  /* 0x0000009600007988 */ /* 0x0003e20008000410 */
[----:B0-----:R-:W-:Y:S02]  /*7fa0*/  @!P0 IMAD.MOV.U32 R142, RZ, RZ, R65 ;  /* 0x000000ffff8e8224 */ /* 0x001fe400078e0041 */
[----:B------:R-:W-:Y:S01]  /*7fb0*/  @!P0 IMAD.MOV.U32 R143, RZ, RZ, R6 ;  /* 0x000000ffff8f8224 */ /* 0x000fe200078e0006 */
[----:B-1----:R-:W-:-:S04]  /*7fc0*/  PRMT R150, RZ, 0x7610, R150 ;  /* 0x00007610ff967816 */ /* 0x002fc80000000096 */
[----:B------:R0:W3:Y:S04]  /*7fd0*/  @!P0 LDG.E.U16 R236, desc[UR18][R142.64] ;  /* 0x000000128eec8981 */ /* 0x0000e8000c1e1500 */
[----:B------:R1:W-:Y:S01]  /*7fe0*/  STS.U16 [R0+UR16+0x400], R149 ;  /* 0x0004009500007988 */ /* 0x0003e20008000410 */
        /* <DEDUP_REMOVED lines=33> */
[----:B------:R0:W3:Y:S02]  /*8200*/  @!P0 LDG.E.U16 R221, desc[UR18][R142.64] ;  /* 0x000000128edd8981 */ /* 0x0000e4000c1e1500 */
[----:B0-----:R-:W-:Y:S02]  /*8210*/  @!P0 IMAD.MOV.U32 R142, RZ, RZ, R22 ;  /* 0x000000ffff8e8224 */ /* 0x001fe400078e0016 */
[----:B------:R-:W-:Y:S01]  /*8220*/  @!P0 IMAD.MOV.U32 R143, RZ, RZ, R12 ;  /* 0x000000ffff8f8224 */ /* 0x000fe200078e000c */
[----:B------:R0:W-:Y:S04]  /*8230*/  STS.U16 [R0+UR16+0x2000], R191 ;  /* 0x002000bf00007988 */ /* 0x0001e80008000410 */
[----:B------:R-:W3:Y:S04]  /*8240*/  @!P0 LDG.E.U16 R203, desc[UR18][R142.64] ;  /* 0x000000128ecb8981 */ /* 0x000ee8000c1e1500 */
[----:B------:R1:W-:Y:S04]  /*8250*/  STS.U16 [R0+UR16+0x2400], R176 ;  /* 0x002400b000007988 */ /* 0x0003e80008000410 */
[----:B------:R-:W3:Y:S04]  /*8260*/  LDL.LU R143, [R1+0x4] ;  /* 0x00000400018f7983 */ /* 0x000ee80000300800 */
[----:B------:R-:W3:Y:S04]  /*8270*/  LDL.LU R142, [R1+0x14] ;  /* 0x00001400018e7983 */ /* 0x000ee80000300800 */
[----:B0-----:R-:W3:Y:S04]  /*8280*/  LDL.LU R191, [R1+0x314] ;  /* 0x0003140001bf7983 */ /* 0x001ee80000300800 */
[----:B-1----:R-:W3:Y:S04]  /*8290*/  LDL.LU R176, [R1+0x18] ;  /* 0x0000180001b07983 */ /* 0x002ee80000300800 */
[----:B----4-:R0:W-:Y:S04]  /*82a0*/  STS.U16 [R0+UR16+0x2c00], R136 ;  /* 0x002c008800007988 */ /* 0x0101e80008000410 */
[----:B0-----:R-:W4:Y:S04]  /*82b0*/  LDL.LU R136, [R1+0x318] ;  /* 0x0003180001887983 */ /* 0x001f280000300800 */
[----:B------:R0:W-:Y:S04]  /*82c0*/  STS.U16 [R0+UR16+0x2800], R161 ;  /* 0x002800a100007988 */ /* 0x0001e80008000410 */
[----:B-----5:R-:W-:Y:S01]  /*82d0*/  STS.U16 [R0+UR16+0x3000], R156 ;  /* 0x0030009c00007988 */ /* 0x020fe20008000410 */
[----:B0-----:R-:W-:-:S03]  /*82e0*/  LOP3.LUT R161, R0, 0x10, RZ, 0x3c, !PT ;  /* 0x0000001000a17812 */ /* 0x001fc600078e3cff */
[----:B--2---:R-:W-:Y:S04]  /*82f0*/  STS.U16 [R0+UR16+0x3400], R173 ;  /* 0x003400ad00007988 */ /* 0x004fe80008000410 */
[----:B---3--:R-:W-:Y:S04]  /*8300*/  STS.U16 [R0+UR16+0x3800], R190 ;  /* 0x003800be00007988 */ /* 0x008fe80008000410 */
[----:B------:R-:W-:Y:S04]  /*8310*/  STS.U16 [R0+UR16+0x3c00], R206 ;  /* 0x003c00ce00007988 */ /* 0x000fe80008000410 */
[----:B----4-:R-:W-:Y:S04]  /*8320*/  STS.U16 [R161+UR16+0x80], R136 ;  /* 0x00008088a1007988 */ /* 0x010fe80008000410 */
[----:B------:R-:W-:Y:S04]  /*8330*/  STS.U16 [R161+UR16+0x480], R176 ;  /* 0x000480b0a1007988 */ /* 0x000fe80008000410 */
[----:B------:R-:W-:Y:S04]  /*8340*/  STS.U16 [R161+UR16+0x880], R143 ;  /* 0x0008808fa1007988 */ /* 0x000fe80008000410 */
[----:B------:R0:W-:Y:S04]  /*8350*/  STS.U16 [R161+UR16+0xc80], R2 ;  /* 0x000c8002a1007988 */ /* 0x0001e80008000410 */
[----:B0-----:R-:W2:Y:S04]  /*8360*/  LDL.LU R2, [R1+0x358] ;  /* 0x0003580001027983 */ /* 0x001ea80000300800 */
[----:B------:R-:W3:Y:S04]  /*8370*/  LDL.LU R176, [R1+0x310] ;  /* 0x0003100001b07983 */ /* 0x000ee80000300800 */
[----:B------:R-:W-:Y:S04]  /*8380*/  STS.U16 [R161+UR16+0x1080], R245 ;  /* 0x001080f5a1007988 */ /* 0x000fe80008000410 */
[----:B------:R-:W4:Y:S04]  /*8390*/  LDL.LU R143, [R1+0x10] ;  /* 0x00001000018f7983 */ /* 0x000f280000300800 */
[----:B------:R-:W-:Y:S04]  /*83a0*/  STS.U16 [R161+UR16+0x1480], R237 ;  /* 0x001480eda1007988 */ /* 0x000fe80008000410 */
[----:B------:R-:W-:Y:S04]  /*83b0*/  STS.U16 [R161+UR16+0x1880], R219 ;  /* 0x001880dba1007988 */ /* 0x000fe80008000410 */
[----:B------:R-:W-:Y:S01]  /*83c0*/  STS.U16 [R161+UR16+0x1c80], R207 ;  /* 0x001c80cfa1007988 */ /* 0x000fe20008000410 */
[----:B------:R-:W-:-:S03]  /*83d0*/  LOP3.LUT R156, R0, 0x20, RZ, 0x3c, !PT ;  /* 0x00000020009c7812 */ /* 0x000fc600078e3cff */
[----:B------:R-:W-:Y:S04]  /*83e0*/  STS.U16 [R161+UR16+0x2080], R189 ;  /* 0x002080bda1007988 */ /* 0x000fe80008000410 */
        /* <DEDUP_REMOVED lines=9> */
[----:B--2---:R0:W-:Y:S04]  /*8480*/  STS.U16 [R156+UR16+0x900], R2 ;  /* 0x000900029c007988 */ /* 0x0041e80008000410 */
[----:B0-----:R-:W2:Y:S04]  /*8490*/  LDL.LU R2, [R1+0x354] ;  /* 0x0003540001027983 */ /* 0x001ea80000300800 */
[----:B------:R-:W5:Y:S04]  /*84a0*/  LDL.LU R191, [R1+0x30c] ;  /* 0x00030c0001bf7983 */ /* 0x000f680000300800 */
[----:B------:R-:W2:Y:S04]  /*84b0*/  LDL.LU R142, [R1+0xc] ;  /* 0x00000c00018e7983 */ /* 0x000ea80000300800 */
[----:B------:R-:W-:Y:S04]  /*84c0*/  STS.U16 [R156+UR16+0xd00], R252 ;  /* 0x000d00fc9c007988 */ /* 0x000fe80008000410 */
[----:B------:R-:W-:Y:S04]  /*84d0*/  STS.U16 [R156+UR16+0x1100], R244 ;  /* 0x001100f49c007988 */ /* 0x000fe80008000410 */
        /* <DEDUP_REMOVED lines=12> */
[----:B---3--:R-:W-:Y:S04]  /*85a0*/  STS.U16 [R136+UR16+0x180], R176 ;  /* 0x000180b088007988 */ /* 0x008fe80008000410 */
[----:B----4-:R-:W-:Y:S04]  /*85b0*/  STS.U16 [R136+UR16+0x580], R143 ;  /* 0x0005808f88007988 */ /* 0x010fe80008000410 */
[----:B------:R0:W-:Y:S04]  /*85c0*/  STS.U16 [R136+UR16+0x980], R134 ;  /* 0x0009808688007988 */ /* 0x0001e80008000410 */
        /* <DEDUP_REMOVED lines=14> */
[----:B0-----:R-:W3:Y:S04]  /*86b0*/  LDL.LU R134, [R1+0x350] ;  /* 0x0003500001867983 */ /* 0x001ee80000300800 */
[----:B------:R-:W4:Y:S04]  /*86c0*/  LDL.LU R143, [R1+0x308] ;  /* 0x00030800018f7983 */ /* 0x000f280000300800 */
[----:B-----5:R-:W-:Y:S04]  /*86d0*/  STS.U16 [R140+UR16+0x200], R191 ;  /* 0x000200bf8c007988 */ /* 0x020fe80008000410 */
[----:B--2---:R-:W-:Y:S04]  /*86e0*/  STS.U16 [R140+UR16+0x600], R142 ;  /* 0x0006008e8c007988 */ /* 0x004fe80008000410 */
[----:B------:R0:W-:Y:S04]  /*86f0*/  STS.U16 [R140+UR16+0xa00], R67 ;  /* 0x000a00438c007988 */ /* 0x0001e80008000410 */
[----:B0-----:R-:W2:Y:S04]  /*8700*/  LDL.LU R67, [R1+0x34c] ;  /* 0x00034c0001437983 */ /* 0x001ea80000300800 */
        /* <DEDUP_REMOVED lines=14> */
[----:B----4-:R-:W-:Y:S04]  /*87f0*/  STS.U16 [R136+UR16+0x280], R143 ;  /* 0x0002808f88007988 */ /* 0x010fe80008000410 */
[----:B--2---:R0:W-:Y:S04]  /*8800*/  STS.U16 [R136+UR16+0x680], R67 ;  /* 0x0006804388007988 */ /* 0x0041e80008000410 */
[----:B------:R1:W-:Y:S04]  /*8810*/  STS.U16 [R136+UR16+0xa80], R68 ;  /* 0x000a804488007988 */ /* 0x0003e80008000410 */
[----:B0-----:R-:W2:Y:S04]  /*8820*/  LDL.LU R67, [R1+0x348] ;  /* 0x0003480001437983 */ /* 0x001ea80000300800 */
[----:B-1----:R-:W4:Y:S04]  /*8830*/  LDL.LU R68, [R1+0x344] ;  /* 0x0003440001447983 */ /* 0x002f280000300800 */
        /* <DEDUP_REMOVED lines=13> */
[----:B------:R0:W-:Y:S02]  /*8910*/  STS.U16 [R136+UR16+0x3e80], R216 ;  /* 0x003e80d888007988 */ /* 0x0001e40008000410 */
[----:B0-----:R-:W-:-:S02]  /*8920*/  LOP3.LUT R136, R0, 0x70, RZ, 0x3c, !PT ;  /* 0x0000007000887812 */ /* 0x001fc400078e3cff */
[----:B----4-:R0:W-:Y:S04]  /*8930*/  STS.U16 [R140+UR16+0x300], R68 ;  /* 0x000300448c007988 */ /* 0x0101e80008000410 */
[----:B---3--:R1:W-:Y:S04]  /*8940*/  STS.U16 [R140+UR16+0x700], R134 ;  /* 0x000700868c007988 */ /* 0x0083e80008000410 */
[----:B------:R3:W-:Y:S04]  /*8950*/  STS.U16 [R140+UR16+0xb00], R130 ;  /* 0x000b00828c007988 */ /* 0x0007e80008000410 */
        /* <DEDUP_REMOVED lines=11> */
[----:B0-----:R-:W4:Y:S04]  /*8a10*/  LDL.LU R68, [R1+0x340] ;  /* 0x0003400001447983 */ /* 0x001f280000300800 */
[----:B------:R-:W-:Y:S04]  /*8a20*/  STS.U16 [R140+UR16+0x3b00], R202 ;  /* 0x003b00ca8c007988 */ /* 0x000fe80008000410 */
[----:B-1----:R-:W5:Y:S04]  /*8a30*/  LDL.LU R134, [R1+0x33c] ;  /* 0x00033c0001867983 */ /* 0x002f680000300800 */
[----:B------:R-:W-:Y:S04]  /*8a40*/  STS.U16 [R140+UR16+0x3f00], R160 ;  /* 0x003f00a08c007988 */ /* 0x000fe80008000410 */
[----:B---3--:R-:W3:Y:S04]  /*8a50*/  LDL.LU R130, [R1+0x338] ;  /* 0x0003380001827983 */ /* 0x008ee80000300800 */
[----:B--2---:R0:W-:Y:S04]  /*8a60*/  STS.U16 [R136+UR16+0x380], R67 ;  /* 0x0003804388007988 */ /* 0x0041e80008000410 */
[----:B------:R1:W-:Y:S04]  /*8a70*/  STS.U16 [R136+UR16+0x780], R2 ;  /* 0x0007800288007988 */ /* 0x0003e80008000410 */
[----:B0-----:R-:W2:Y:S04]  /*8a80*/  LDL.LU R67, [R1+0x334] ;  /* 0x0003340001437983 */ /* 0x001ea80000300800 */
[----:B-1----:R-:W3:Y:S04]  /*8a90*/  LDL.LU R2, [R1+0x330] ;  /* 0x0003300001027983 */ /* 0x002ee80000300800 */
[----:B------:R0:W-:Y:S04]  /*8aa0*/  STS.U16 [R136+UR16+0xb80], R69 ;  /* 0x000b804588007988 */ /* 0x0001e80008000410 */
[----:B------:R-:W-:Y:S04]  /*8ab0*/  STS.U16 [R136+UR16+0xf80], R246 ;  /* 0x000f80f688007988 */ /* 0x000fe80008000410 */
[----:B------:R-:W-:Y:S01]  /*8ac0*/  STS.U16 [R136+UR16+0x1380], R238 ;  /* 0x001380ee88007988 */ /* 0x000fe20008000410 */
[----:B0-----:R-:W0:Y:S03]  /*8ad0*/  LDC R69, c[0x0][0x238] ;  /* 0x00008e00ff457b82 */ /* 0x001e260000000800 */
[----:B------:R-:W-:Y:S04]  /*8ae0*/  STS.U16 [R136+UR16+0x1780], R223 ;  /* 0x001780df88007988 */ /* 0x000fe80008000410 */
[----:B------:R-:W-:Y:S04]  /*8af0*/  STS.U16 [R136+UR16+0x1b80], R209 ;  /* 0x001b80d188007988 */ /* 0x000fe80008000410 */
[----:B------:R-:W-:Y:S04]  /*8b00*/  STS.U16 [R136+UR16+0x1f80], R193 ;  /* 0x001f80c188007988 */ /* 0x000fe80008000410 */
[----:B------:R-:W-:Y:S04]  /*8b10*/  STS.U16 [R136+UR16+0x2380], R177 ;  /* 0x002380b188007988 */ /* 0x000fe80008000410 */
[----:B------:R-:W-:Y:S04]  /*8b20*/  STS.U16 [R136+UR16+0x2780], R162 ;  /* 0x002780a288007988 */ /* 0x000fe80008000410 */
[----:B------:R1:W-:Y:S04]  /*8b30*/  STS.U16 [R136+UR16+0x2b80], R137 ;  /* 0x002b808988007988 */ /* 0x0003e80008000410 */
[----:B------:R-:W-:Y:S04]  /*8b40*/  STS.U16 [R136+UR16+0x2f80], R154 ;  /* 0x002f809a88007988 */ /* 0x000fe80008000410 */
[----:B------:R-:W-:Y:S04]  /*8b50*/  STS.U16 [R136+UR16+0x3380], R168 ;  /* 0x003380a888007988 */ /* 0x000fe80008000410 */
[----:B------:R-:W-:Y:S04]  /*8b60*/  STS.U16 [R136+UR16+0x3780], R188 ;  /* 0x003780bc88007988 */ /* 0x000fe80008000410 */
[----:B------:R-:W-:Y:S04]  /*8b70*/  STS.U16 [R136+UR16+0x3b80], R204 ;  /* 0x003b80cc88007988 */ /* 0x000fe80008000410 */
[----:B------:R3:W-:Y:S01]  /*8b80*/  STS.U16 [R136+UR16+0x3f80], R220 ;  /* 0x003f80dc88007988 */ /* 0x0007e20008000410 */
[----:B0-----:R-:W-:-:S03]  /*8b90*/  IMAD.SHL.U32 R69, R69, 0x80, RZ ;  /* 0x0000008045457824 */ /* 0x001fc600078e00ff */
[----:B-1----:R-:W2:Y:S01]  /*8ba0*/  LDL R137, [R1+0x320] ;  /* 0x0003200001897983 */ /* 0x002ea20000100800 */
[----:B------:R-:W-:-:S03]  /*8bb0*/  IMAD.SHL.U32 R69, R69, 0x2, RZ ;  /* 0x0000000245457824 */ /* 0x000fc600078e00ff */
[----:B------:R-:W2:Y:S02]  /*8bc0*/  LDL.LU R190, [R1+0x2f4] ;  /* 0x0002f40001be7983 */ /* 0x000ea40000300800 */
[-C--:B----4-:R-:W-:Y:S02]  /*8bd0*/  IADD3 R68, P6, R68, R69.reuse, RZ ;  /* 0x0000004544447210 */ /* 0x090fe40007fde0ff */
[----:B-----5:R-:W-:Y:S02]  /*8be0*/  IADD3 R134, P5, R134, R69, RZ ;  /* 0x0000004586867210 */ /* 0x020fe40007fbe0ff */
[C---:B---3--:R-:W-:Y:S01]  /*8bf0*/  LOP3.LUT R136, R2.reuse, 0x20, RZ, 0x3c, !PT ;  /* 0x0000002002887812 */ /* 0x048fe200078e3cff */
        /* <DEDUP_REMOVED lines=8> */
[----:B------:R0:W-:Y:S04]  /*8c80*/  STS.U16 [R136+UR16+0x10d00], R231 ;  /* 0x010d00e788007988 */ /* 0x0001e80008000410 */
[----:B------:R-:W-:Y:S04]  /*8c90*/  STS.U16 [R139+UR16+0x10200], R226 ;  /* 0x010200e28b007988 */ /* 0x000fe80008000410 */
[----:B------:R-:W-:Y:S01]  /*8ca0*/  STS.U16 [R139+UR16+0x10600], R234 ;  /* 0x010600ea8b007988 */ /* 0x000fe20008000410 */
[----:B0-----:R-:W-:-:S03]  /*8cb0*/  LOP3.LUT R136, R2, 0x60, RZ, 0x3c, !PT ;  /* 0x0000006002887812 */ /* 0x001fc600078e3cff */
[----:B------:R-:W-:Y:S04]  /*8cc0*/  STS.U16 [R139+UR16+0x10a00], R148 ;  /* 0x010a00948b007988 */ /* 0x000fe80008000410 */
[----:B------:R-:W-:Y:S04]  /*8cd0*/  STS.U16 [R139+UR16+0x10e00], R221 ;  /* 0x010e00dd8b007988 */ /* 0x000fe80008000410 */
[----:B------:R-:W-:Y:S04]  /*8ce0*/  STS.U16 [R136+UR16+0x10300], R228 ;  /* 0x010300e488007988 */ /* 0x000fe80008000410 */
[----:B------:R-:W-:Y:S04]  /*8cf0*/  STS.U16 [R136+UR16+0x10700], R236 ;  /* 0x010700ec88007988 */ /* 0x000fe80008000410 */
[----:B------:R-:W-:Y:S04]  /*8d00*/  STS.U16 [R136+UR16+0x10b00], R147 ;  /* 0x010b009388007988 */ /* 0x000fe80008000410 */
[----:B------:R0:W-:Y:S01]  /*8d10*/  STS.U16 [R136+UR16+0x10f00], R203 ;  /* 0x010f00cb88007988 */ /* 0x0001e20008000410 */
[----:B------:R-:W-:-:S02]  /*8d20*/  IADD3 R130, P4, R130, R69, RZ ;  /* 0x0000004582827210 */ /* 0x000fc40007f9e0ff */
[-C--:B--2---:R-:W-:Y:S01]  /*8d30*/  IADD3 R190, P1, R190, R69.reuse, RZ ;  /* 0x00000045bebe7210 */ /* 0x084fe20007f3e0ff */
[----:B------:R1:W-:Y:S06]  /*8d40*/  MEMBAR.ALL.CTA ;  /* 0x0000000000007992 */ /* 0x0003ec0000008000 */
[----:B-1----:R-:W1:Y:S04]  /*8d50*/  FENCE.VIEW.ASYNC.S ;  /* 0x00000000000073c6 */ /* 0x002e680000000000 */
[----:B0-----:R-:W2:Y:S04]  /*8d60*/  LDL.LU R136, [R1+0x2ec] ;  /* 0x0002ec0001887983 */ /* 0x001ea80000300800 */
[----:B------:R-:W3:Y:S04]  /*8d70*/  LDL.LU R142, [R1+0x2e4] ;  /* 0x0002e400018e7983 */ /* 0x000ee80000300800 */
[----:B------:R-:W4:Y:S04]  /*8d80*/  LDL.LU R143, [R1+0x2dc] ;  /* 0x0002dc00018f7983 */ /* 0x000f280000300800 */
[----:B------:R-:W5:Y:S04]  /*8d90*/  LDL.LU R173, [R1+0x300] ;  /* 0x0003000001ad7983 */ /* 0x000f680000300800 */
[----:B------:R-:W5:Y:S04]  /*8da0*/  LDL.LU R161, [R1+0x2d4] ;  /* 0x0002d40001a17983 */ /* 0x000f680000300800 */
[----:B------:R-:W5:Y:S04]  /*8db0*/  LDL.LU R176, [R1+0x2f8] ;  /* 0x0002f80001b07983 */ /* 0x000f680000300800 */
[----:B------:R-:W5:Y:S04]  /*8dc0*/  LDL.LU R156, [R1+0x2cc] ;  /* 0x0002cc00019c7983 */ /* 0x000f680000300800 */
[----:B------:R0:W-:Y:S01]  /*8dd0*/  STL [R1+0x304], R134 ;  /* 0x0003048601007387 */ /* 0x0001e20000100800 */
[----:B-1----:R-:W-:Y:S06]  /*8de0*/  BAR.SYNC.DEFER_BLOCKING 0x0 ;  /* 0x0000000000007b1d */ /* 0x002fec0000010000 */
[----:B0-----:R-:W4:Y:S04]  /*8df0*/  LDL.LU R134, [R1+0x32c] ;  /* 0x00032c0001867983 */ /* 0x001f280000300800 */
[----:B------:R-:W5:Y:S04]  /*8e00*/  LDL.LU R191, [R1+0x2f0] ;  /* 0x0002f00001bf7983 */ /* 0x000f680000300800 */
[----:B------:R0:W-:Y:S04]  /*8e10*/  STL [R1+0x2fc], R68 ;  /* 0x0002fc4401007387 */ /* 0x0001e80000100800 */
[----:B0-----:R-:W4:Y:S01]  /*8e20*/  LDL.LU R68, [R1+0x328] ;  /* 0x0003280001447983 */ /* 0x001f220000300800 */
[----:B--2---:R-:W-:-:S02]  /*8e30*/  IADD3 R136, P2, R136, R69, RZ ;  /* 0x0000004588887210 */ /* 0x004fc40007f5e0ff */
[----:B---3--:R-:W-:-:S03]  /*8e40*/  IADD3 R142, P3, R142, R69, RZ ;  /* 0x000000458e8e7210 */ /* 0x008fc60007f7e0ff */
[----:B------:R0:W-:Y:S04]  /*8e50*/  STL [R1+0x2ec], R136 ;  /* 0x0002ec8801007387 */ /* 0x0001e80000100800 */
[----:B0-----:R-:W2:Y:S04]  /*8e60*/  LDL.LU R136, [R1+0x2c4] ;  /* 0x0002c40001887983 */ /* 0x001ea80000300800 */
[----:B------:R0:W-:Y:S04]  /*8e70*/  STL [R1+0x2f4], R190 ;  /* 0x0002f4be01007387 */ /* 0x0001e80000100800 */
[----:B0-----:R-:W3:Y:S04]  /*8e80*/  LDL.LU R190, [R1+0x2e8] ;  /* 0x0002e80001be7983 */ /* 0x001ee80000300800 */
[----:B------:R-:W3:Y:S04]  /*8e90*/  LDL.LU R252, [R1+0x2bc] ;  /* 0x0002bc0001fc7983 */ /* 0x000ee80000300800 */
[----:B------:R0:W-:Y:S04]  /*8ea0*/  STL [R1+0x2e4], R142 ;  /* 0x0002e48e01007387 */ /* 0x0001e80000100800 */
[----:B0-----:R-:W3:Y:S04]  /*8eb0*/  LDL.LU R142, [R1+0x2e0] ;  /* 0x0002e000018e7983 */ /* 0x001ee80000300800 */
[----:B------:R-:W3:Y:S01]  /*8ec0*/  LDL.LU R208, [R1+0x2b4] ;  /* 0x0002b40001d07983 */ /* 0x000ee20000300800 */
[----:B----4-:R-:W-:Y:S01]  /*8ed0*/  IMAD.X R134, R134, 0x1, R68, P4 ;  /* 0x0000000186867824 */ /* 0x010fe200020e0644 */
[----:B------:R-:W-:-:S05]  /*8ee0*/  IADD3 R143, P4, R143, R69, RZ ;  /* 0x000000458f8f7210 */ /* 0x000fca0007f9e0ff */
[----:B------:R0:W-:Y:S04]  /*8ef0*/  STL [R1+0x2dc], R143 ;  /* 0x0002dc8f01007387 */ /* 0x0001e80000100800 */
[----:B0-----:R-:W4:Y:S01]  /*8f00*/  LDL.LU R143, [R1+0x2d8] ;  /* 0x0002d800018f7983 */ /* 0x001f220000300800 */
[--C-:B-----5:R-:W-:Y:S01]  /*8f10*/  IMAD.X R173, R173, 0x1, R68.reuse, P5 ;  /* 0x00000001adad7824 */ /* 0x120fe200028e0644 */
[----:B------:R-:W-:Y:S02]  /*8f20*/  IADD3 R161, P5, R161, R69, RZ ;  /* 0x00000045a1a17210 */ /* 0x000fe40007fbe0ff */
[----:B------:R-:W5:Y:S04]  /*8f30*/  LDL.LU R192, [R1+0x2ac] ;  /* 0x0002ac0001c07983 */ /* 0x000f680000300800 */
[----:B------:R-:W5:Y:S04]  /*8f40*/  LDL.LU R174, [R1+0x2d0] ;  /* 0x0002d00001ae7983 */ /* 0x000f680000300800 */
[----:B------:R0:W-:Y:S01]  /*8f50*/  STL [R1+0x300], R173 ;  /* 0x000300ad01007387 */ /* 0x0001e20000100800 */
[----:B------:R-:W-:-:S03]  /*8f60*/  IMAD.X R176, R176, 0x1, R68, P6 ;  /* 0x00000001b0b07824 */ /* 0x000fc600030e0644 */
[----:B0-----:R-:W5:Y:S04]  /*8f70*/  LDL.LU R173, [R1+0x2a4] ;  /* 0x0002a40001ad7983 */ /* 0x001f680000300800 */
[----:B------:R-:W5:Y:S04]  /*8f80*/  LDL.LU R157, [R1+0x2c8] ;  /* 0x0002c800019d7983 */ /* 0x000f680000300800 */
[----:B------:R-:W5:Y:S04]  /*8f90*/  LDL.LU R140, [R1+0x29c] ;  /* 0x00029c00018c7983 */ /* 0x000f680000300800 */
[----:B------:R0:W-:Y:S01]  /*8fa0*/  STL [R1+0x2d4], R161 ;  /* 0x0002d4a101007387 */ /* 0x0001e20000100800 */
[----:B------:R-:W-:-:S03]  /*8fb0*/  IADD3 R156, P6, R156, R69, RZ ;  /* 0x000000459c9c7210 */ /* 0x000fc60007fde0ff */
[----:B0-----:R-:W5:Y:S04]  /*8fc0*/  LDL.LU R161, [R1+0x2c0] ;  /* 0x0002c00001a17983 */ /* 0x001f680000300800 */
[----:B------:R-:W5:Y:S04]  /*8fd0*/  LDL.LU R159, [R1+0x294] ;  /* 0x00029400019f7983 */ /* 0x000f680000300800 */
[----:B------:R-:W5:Y:S04]  /*8fe0*/  LDL.LU R175, [R1+0x2b8] ;  /* 0x0002b80001af7983 */ /* 0x000f680000300800 */
[----:B------:R-:W5:Y:S04]  /*8ff0*/  LDL.LU R189, [R1+0x28c] ;  /* 0x00028c0001bd7983 */ /* 0x000f680000300800 */
[----:B------:R0:W-:Y:S04]  /*9000*/  STL [R1+0x2f8], R176 ;  /* 0x0002f8b001007387 */ /* 0x0001e80000100800 */
[----:B------:R-:W5:Y:S04]  /*9010*/  LDL.LU R207, [R1+0x2b0] ;  /* 0x0002b00001cf7983 */ /* 0x000f680000300800 */
[----:B------:R-:W5:Y:S01]  /*9020*/  LDL.LU R219, [R1+0x284] ;  /* 0x0002840001db7983 */ /* 0x000f620000300800 */
[----:B------:R-:W-:-:S03]  /*9030*/  IMAD.X R191, R191, 0x1, R68, P1 ;  /* 0x00000001bfbf7824 */ /* 0x000fc600008e0644 */
[----:B------:R-:W5:Y:S04]  /*9040*/  LDL.LU R237, [R1+0x2a8] ;  /* 0x0002a80001ed7983 */ /* 0x000f680000300800 */
[----:B0-----:R-:W5:Y:S04]  /*9050*/  LDL.LU R176, [R1+0x27c] ;  /* 0x00027c0001b07983 */ /* 0x001f680000300800 */
[----:B------:R0:W-:Y:S04]  /*9060*/  STL [R1+0x2cc], R156 ;  /* 0x0002cc9c01007387 */ /* 0x0001e80000100800 */
[----:B0-----:R-:W5:Y:S04]  /*9070*/  LDL.LU R156, [R1+0x2a0] ;  /* 0x0002a000019c7983 */ /* 0x001f680000300800 */
[----:B------:R-:W5:Y:S04]  /*9080*/  LDL.LU R245, [R1+0x274] ;  /* 0x0002740001f57983 */ /* 0x000f680000300800 */
[----:B------:R-:W5:Y:S04]  /*9090*/  LDL.LU R206, [R1+0x298] ;  /* 0x0002980001ce7983 */ /* 0x000f680000300800 */
[----:B------:R0:W-:Y:S04]  /*90a0*/  STL [R1+0x2f0], R191 ;  /* 0x0002f0bf01007387 */ /* 0x0001e80000100800 */
[----:B0-----:R-:W5:Y:S01]  /*90b0*/  LDL.LU R191, [R1+0x26c] ;  /* 0x00026c0001bf7983 */ /* 0x001f620000300800 */
[----:B--2---:R-:W-:-:S05]  /*90c0*/  IADD3 R136, P1, R136, R69, RZ ;  /* 0x0000004588887210 */ /* 0x004fca0007f3e0ff */
[----:B------:R0:W-:Y:S01]  /*90d0*/  STL [R1+0x2c4], R136 ;  /* 0x0002c48801007387 */ /* 0x0001e20000100800 */
[----:B---3--:R-:W-:-:S03]  /*90e0*/  IMAD.X R190, R190, 0x1, R68, P2 ;  /* 0x00000001bebe7824 */ /* 0x008fc600010e0644 */
[----:B0-----:R-:W2:Y:S01]  /*90f0*/  LDL.LU R136, [R1+0x290] ;  /* 0x0002900001887983 */ /* 0x001ea20000300800 */
[----:B------:R-:W-:-:S03]  /*9100*/  IADD3 R252, P2, R252, R69, RZ ;  /* 0x00000045fcfc7210 */ /* 0x000fc60007f5e0ff */
[----:B------:R0:W-:Y:S04]  /*9110*/  STL [R1+0x2e8], R190 ;  /* 0x0002e8be01007387 */ /* 0x0001e80000100800 */
[----:B0-----:R-:W3:Y:S01]  /*9120*/  LDL.LU R190, [R1+0x264] ;  /* 0x0002640001be7983 */ /* 0x001ee20000300800 */
[----:B------:R-:W-:-:S05]  /*9130*/  IMAD.X R142, R142, 0x1, R68, P3 ;  /* 0x000000018e8e7824 */ /* 0x000fca00018e0644 */
[----:B------:R0:W-:Y:S04]  /*9140*/  STL [R1+0x2e0], R142 ;  /* 0x0002e08e01007387 */ /* 0x0001e80000100800 */
[----:B0-----:R-:W3:Y:S04]  /*9150*/  LDL.LU R142, [R1+0x288] ;  /* 0x00028800018e7983 */ /* 0x001ee80000300800 */
[----:B------:R-:W-:Y:S01]  /*9160*/  STL [R1+0x2bc], R252 ;  /* 0x0002bcfc01007387 */ /* 0x000fe20000100800 */
[----:B----4-:R-:W-:-:S05]  /*9170*/  IMAD.X R143, R143, 0x1, R68, P4 ;  /* 0x000000018f8f7824 */ /* 0x010fca00020e0644 */
[----:B------:R0:W-:Y:S04]  /*9180*/  STL [R1+0x2d8], R143 ;  /* 0x0002d88f01007387 */ /* 0x0001e80000100800 */
[----:B0-----:R-:W4:Y:S01]  /*9190*/  LDL.LU R143, [R1+0x25c] ;  /* 0x00025c00018f7983 */ /* 0x001f220000300800 */
[-C--:B------:R-:W-:Y:S01]  /*91a0*/  IADD3 R208, P3, R208, R69.reuse, RZ ;  /* 0x00000045d0d07210 */ /* 0x080fe20007f7e0ff */
[--C-:B-----5:R-:W-:Y:S01]  /*91b0*/  IMAD.X R174, R174, 0x1, R68.reuse, P5 ;  /* 0x00000001aeae7824 */ /* 0x120fe200028e0644 */
[-C--:B------:R-:W-:Y:S02]  /*91c0*/  IADD3 R192, P4, R192, R69.reuse, RZ ;  /* 0x00000045c0c07210 */ /* 0x080fe40007f9e0ff */
[----:B------:R-:W-:Y:S01]  /*91d0*/  IADD3 R173, P5, R173, R69, RZ ;  /* 0x00000045adad7210 */ /* 0x000fe20007fbe0ff */
[----:B------:R-:W-:Y:S01]  /*91e0*/  STL [R1+0x2b4], R208 ;  /* 0x0002b4d001007387 */ /* 0x000fe20000100800 */
[----:B------:R-:W-:-:S03]  /*91f0*/  IMAD.X R157, R157, 0x1, R68, P6 ;  /* 0x000000019d9d7824 */ /* 0x000fc600030e0644 */
[----:B------:R0:W-:Y:S01]  /*9200*/  STL [R1+0x2a4], R173 ;  /* 0x0002a4ad01007387 */ /* 0x0001e20000100800 */
[----:B------:R-:W-:-:S03]  /*9210*/  IADD3 R140, P6, R140, R69, RZ ;  /* 0x000000458c8c7210 */ /* 0x000fc60007fde0ff */
[----:B------:R-:W-:Y:S04]  /*9220*/  STL [R1+0x2ac], R192 ;  /* 0x0002acc001007387 */ /* 0x000fe80000100800 */
[----:B0-----:R-:W5:Y:S01]  /*9230*/  LDL.LU R173, [R1+0x280] ;  /* 0x0002800001ad7983 */ /* 0x001f620000300800 */
[----:B------:R-:W-:-:S03]  /*9240*/  IMAD.X R161, R161, 0x1, R68, P1 ;  /* 0x00000001a1a17824 */ /* 0x000fc600008e0644 */
[----:B------:R-:W-:Y:S01]  /*9250*/  STL [R1+0x2d0], R174 ;  /* 0x0002d0ae01007387 */ /* 0x000fe20000100800 */
[----:B------:R-:W-:-:S03]  /*9260*/  IADD3 R159, P1, R159, R69, RZ ;  /* 0x000000459f9f7210 */ /* 0x000fc60007f3e0ff */
[----:B------:R0:W-:Y:S01]  /*9270*/  STL [R1+0x2c0], R161 ;  /* 0x0002c0a101007387 */ /* 0x0001e20000100800 */
[----:B------:R-:W-:-:S03]  /*9280*/  IMAD.X R175, R175, 0x1, R68, P2 ;  /* 0x00000001afaf7824 */ /* 0x000fc600010e0644 */
[----:B------:R-:W-:Y:S01]  /*9290*/  STL [R1+0x2c8], R157 ;  /* 0x0002c89d01007387 */ /* 0x000fe20000100800 */
[----:B------:R-:W-:-:S03]  /*92a0*/  IADD3 R189, P2, R189, R69, RZ ;  /* 0x00000045bdbd7210 */ /* 0x000fc60007f5e0ff */
[----:B0-----:R-:W5:Y:S04]  /*92b0*/  LDL.LU R161, [R1+0x254] ;  /* 0x0002540001a17983 */ /* 0x001f680000300800 */
[----:B------:R-:W-:Y:S01]  /*92c0*/  STL [R1+0x29c], R140 ;  /* 0x00029c8c01007387 */ /* 0x000fe20000100800 */
[----:B------:R-:W-:-:S03]  /*92d0*/  IMAD.X R207, R207, 0x1, R68, P3 ;  /* 0x00000001cfcf7824 */ /* 0x000fc600018e0644 */
[----:B------:R-:W-:Y:S01]  /*92e0*/  STL [R1+0x294], R159 ;  /* 0x0002949f01007387 */ /* 0x000fe20000100800 */
[-C--:B------:R-:W-:Y:S01]  /*92f0*/  IADD3 R219, P3, R219, R69.reuse, RZ ;  /* 0x00000045dbdb7210 */ /* 0x080fe20007f7e0ff */
[----:B------:R-:W-:Y:S02]  /*9300*/  IMAD.X R237, R237, 0x1, R68, P4 ;  /* 0x00000001eded7824 */ /* 0x000fe400020e0644 */
[----:B------:R-:W-:Y:S01]  /*9310*/  STL [R1+0x2b8], R175 ;  /* 0x0002b8af01007387 */ /* 0x000fe20000100800 */
[----:B------:R-:W-:-:S03]  /*9320*/  IADD3 R176, P4, R176, R69, RZ ;  /* 0x00000045b0b07210 */ /* 0x000fc60007f9e0ff */
[----:B------:R-:W-:Y:S04]  /*9330*/  STL [R1+0x28c], R189 ;  /* 0x00028cbd01007387 */ /* 0x000fe80000100800 */
[----:B------:R-:W-:Y:S04]  /*9340*/  STL [R1+0x2b0], R207 ;  /* 0x0002b0cf01007387 */ /* 0x000fe80000100800 */
[----:B------:R0:W-:Y:S04]  /*9350*/  STL [R1+0x27c], R176 ;  /* 0x00027cb001007387 */ /* 0x0001e80000100800 */
[----:B------:R-:W-:Y:S01]  /*9360*/  STL [R1+0x284], R219 ;  /* 0x000284db01007387 */ /* 0x000fe20000100800 */
[----:B------:R-:W-:-:S03]  /*9370*/  IMAD.X R156, R156, 0x1, R68, P5 ;  /* 0x000000019c9c7824 */ /* 0x000fc600028e0644 */
[----:B0-----:R-:W5:Y:S01]  /*9380*/  LDL.LU R176, [R1+0x278] ;  /* 0x0002780001b07983 */ /* 0x001f620000300800 */
[-C--:B------:R-:W-:Y:S01]  /*9390*/  IADD3 R245, P5, R245, R69.reuse, RZ ;  /* 0x00000045f5f57210 */ /* 0x080fe20007fbe0ff */
[----:B------:R-:W-:Y:S02]  /*93a0*/  IMAD.X R206, R206, 0x1, R68, P6 ;  /* 0x00000001cece7824 */ /* 0x000fe400030e0644 */
[----:B------:R-:W-:Y:S04]  /*93b0*/  STL [R1+0x2a8], R237 ;  /* 0x0002a8ed01007387 */ /* 0x000fe80000100800 */
[----:B------:R0:W-:Y:S01]  /*93c0*/  STL [R1+0x2a0], R156 ;  /* 0x0002a09c01007387 */ /* 0x0001e20000100800 */
[----:B------:R-:W-:-:S03]  /*93d0*/  IADD3 R191, P6, R191, R69, RZ ;  /* 0x00000045bfbf7210 */ /* 0x000fc60007fde0ff */
[----:B0-----:R-:W5:Y:S04]  /*93e0*/  LDL.LU R156, [R1+0x24c] ;  /* 0x00024c00019c7983 */ /* 0x001f680000300800 */
[----:B------:R0:W-:Y:S04]  /*93f0*/  STL [R1+0x26c], R191 ;  /* 0x00026cbf01007387 */ /* 0x0001e80000100800 */
[----:B------:R-:W-:Y:S04]  /*9400*/  STL [R1+0x274], R245 ;  /* 0x000274f501007387 */ /* 0x000fe80000100800 */
[----:B0-----:R-:W5:Y:S04]  /*9410*/  LDL.LU R191, [R1+0x270] ;  /* 0x0002700001bf7983 */ /* 0x001f680000300800 */
[----:B------:R-:W-:Y:S01]  /*9420*/  STL [R1+0x298], R206 ;  /* 0x000298ce01007387 */ /* 0x000fe20000100800 */
[----:B--2---:R-:W-:-:S05]  /*9430*/  IMAD.X R136, R136, 0x1, R68, P1 ;  /* 0x0000000188887824 */ /* 0x004fca00008e0644 */
[----:B------:R0:W-:Y:S01]  /*9440*/  STL [R1+0x290], R136 ;  /* 0x0002908801007387 */ /* 0x0001e20000100800 */
[----:B---3--:R-:W-:-:S03]  /*9450*/  IADD3 R190, P1, R190, R69, RZ ;  /* 0x00000045bebe7210 */ /* 0x008fc60007f3e0ff */
[----:B0-----:R-:W2:Y:S04]  /*9460*/  LDL.LU R136, [R1+0x244] ;  /* 0x0002440001887983 */ /* 0x001ea80000300800 */
[----:B------:R-:W3:Y:S04]  /*9470*/  LDL.LU R252, [R1+0x268] ;  /* 0x0002680001fc7983 */ /* 0x000ee80000300800 */
[----:B------:R-:W3:Y:S04]  /*9480*/  LDL.LU R208, [R1+0x23c] ;  /* 0x00023c0001d07983 */ /* 0x000ee80000300800 */
[----:B------:R-:W-:Y:S04]  /*9490*/  STL [R1+0x264], R190 ;  /* 0x000264be01007387 */ /* 0x000fe80000100800 */
[----:B------:R-:W3:Y:S01]  /*94a0*/  LDL.LU R192, [R1+0x260] ;  /* 0x0002600001c07983 */ /* 0x000ee20000300800 */
[----:B------:R-:W-:-:S05]  /*94b0*/  IMAD.X R142, R142, 0x1, R68, P2 ;  /* 0x000000018e8e7824 */ /* 0x000fca00010e0644 */
[----:B------:R0:W-:Y:S04]  /*94c0*/  STL [R1+0x288], R142 ;  /* 0x0002888e01007387 */ /* 0x0001e80000100800 */
[----:B0-----:R-:W3:Y:S04]  /*94d0*/  LDL.LU R142, [R1+0x234] ;  /* 0x00023400018e7983 */ /* 0x001ee80000300800 */
[----:B------:R-:W3:Y:S04]  /*94e0*/  LDL.LU R174, [R1+0x258] ;  /* 0x0002580001ae7983 */ /* 0x000ee80000300800 */
[----:B------:R-:W3:Y:S01]  /*94f0*/  LDL.LU R157, [R1+0x22c] ;  /* 0x00022c00019d7983 */ /* 0x000ee20000300800 */
[----:B----4-:R-:W-:-:S05]  /*9500*/  IADD3 R143, P2, R143, R69, RZ ;  /* 0x000000458f8f7210 */ /* 0x010fca0007f5e0ff */
[----:B------:R0:W-:Y:S04]  /*9510*/  STL [R1+0x25c], R143 ;  /* 0x00025c8f01007387 */ /* 0x0001e80000100800 */
[----:B0-----:R-:W4:Y:S04]  /*9520*/  LDL.LU R143, [R1+0x250] ;  /* 0x00025000018f7983 */ /* 0x001f280000300800 */
[----:B------:R-:W4:Y:S01]  /*9530*/  LDL.LU R140, [R1+0x224] ;  /* 0x00022400018c7983 */ /* 0x000f220000300800 */
[----:B-----5:R-:W-:-:S03]  /*9540*/  IMAD.X R173, R173, 0x1, R68, P3 ;  /* 0x00000001adad7824 */ /* 0x020fc600018e0644 */
[----:B------:R-:W5:Y:S04]  /*9550*/  LDL.LU R159, [R1+0x248] ;  /* 0x00024800019f7983 */ /* 0x000f680000300800 */
[----:B------:R-:W5:Y:S04]  /*9560*/  LDL.LU R175, [R1+0x21c] ;  /* 0x00021c0001af7983 */ /* 0x000f680000300800 */
[----:B------:R-:W-:Y:S04]  /*9570*/  STL [R1+0x280], R173 ;  /* 0x000280ad01007387 */ /* 0x000fe80000100800 */
[----:B------:R-:W5:Y:S04]  /*9580*/  LDL.LU R189, [R1+0x240] ;  /* 0x0002400001bd7983 */ /* 0x000f680000300800 */
[----:B------:R-:W5:Y:S04]  /*9590*/  LDL.LU R207, [R1+0x214] ;  /* 0x0002140001cf7983 */ /* 0x000f680000300800 */
[----:B------:R-:W5:Y:S01]  /*95a0*/  LDL.LU R219, [R1+0x238] ;  /* 0x0002380001db7983 */ /* 0x000f620000300800 */
[----:B------:R-:W-:-:S05]  /*95b0*/  IADD3 R161, P3, R161, R69, RZ ;  /* 0x00000045a1a17210 */ /* 0x000fca0007f7e0ff */
[----:B------:R0:W-:Y:S04]  /*95c0*/  STL [R1+0x254], R161 ;  /* 0x000254a101007387 */ /* 0x0001e80000100800 */
[----:B------:R-:W5:Y:S04]  /*95d0*/  LDL.LU R237, [R1+0x20c] ;  /* 0x00020c0001ed7983 */ /* 0x000f680000300800 */
[----:B------:R-:W5:Y:S04]  /*95e0*/  LDL.LU R245, [R1+0x230] ;  /* 0x0002300001f57983 */ /* 0x000f680000300800 */
[----:B------:R-:W5:Y:S04]  /*95f0*/  LDL.LU R206, [R1+0x204] ;  /* 0x0002040001ce7983 */ /* 0x000f680000300800 */
[----:B0-----:R-:W5:Y:S01]  /*9600*/  LDL.LU R161, [R1+0x228] ;  /* 0x0002280001a17983 */ /* 0x001f620000300800 */
[----:B------:R-:W-:-:S05]  /*9610*/  IMAD.X R176, R176, 0x1, R68, P4 ;  /* 0x00000001b0b07824 */ /* 0x000fca00020e0644 */
[----:B------:R0:W-:Y:S04]  /*9620*/  STL [R1+0x278], R176 ;  /* 0x000278b001007387 */ /* 0x0001e80000100800 */
[----:B0-----:R-:W5:Y:S01]  /*9630*/  LDL.LU R176, [R1+0x1fc] ;  /* 0x0001fc0001b07983 */ /* 0x001f620000300800 */
[----:B------:R-:W-:-:S03]  /*9640*/  IADD3 R156, P4, R156, R69, RZ ;  /* 0x000000459c9c7210 */ /* 0x000fc60007f9e0ff */
[----:B------:R-:W5:Y:S04]  /*9650*/  LDL.LU R190, [R1+0x220] ;  /* 0x0002200001be7983 */ /* 0x000f680000300800 */
[----:B------:R-:W5:Y:S04]  /*9660*/  LDL.LU R173, [R1+0x1f4] ;  /* 0x0001f40001ad7983 */ /* 0x000f680000300800 */
[----:B------:R0:W-:Y:S01]  /*9670*/  STL [R1+0x24c], R156 ;  /* 0x00024c9c01007387 */ /* 0x0001e20000100800 */
[----:B------:R-:W-:-:S03]  /*9680*/  IMAD.X R191, R191, 0x1, R68, P5 ;  /* 0x00000001bfbf7824 */ /* 0x000fc600028e0644 */
[----:B0-----:R-:W5:Y:S04]  /*9690*/  LDL.LU R156, [R1+0x218] ;  /* 0x00021800019c7983 */ /* 0x001f680000300800 */
[----:B------:R0:W-:Y:S04]  /*96a0*/  STL [R1+0x270], R191 ;  /* 0x000270bf01007387 */ /* 0x0001e80000100800 */
[----:B0-----:R-:W5:Y:S01]  /*96b0*/  LDL.LU R191, [R1+0x1ec] ;  /* 0x0001ec0001bf7983 */ /* 0x001f620000300800 */
[----:B--2---:R-:W-:Y:S01]  /*96c0*/  IADD3 R136, P5, R136, R69, RZ ;  /* 0x0000004588887210 */ /* 0x004fe20007fbe0ff */
[----:B---3--:R-:W-:-:S04]  /*96d0*/  IMAD.X R252, R252, 0x1, R68, P6 ;  /* 0x00000001fcfc7824 */ /* 0x008fc800030e0644 */
[----:B------:R0:W-:Y:S01]  /*96e0*/  STL [R1+0x244], R136 ;  /* 0x0002448801007387 */ /* 0x0001e20000100800 */
[----:B------:R-:W-:-:S03]  /*96f0*/  IADD3 R208, P6, R208, R69, RZ ;  /* 0x00000045d0d07210 */ /* 0x000fc60007fde0ff */
[----:B0-----:R-:W2:Y:S01]  /*9700*/  LDL.LU R136, [R1+0x210] ;  /* 0x0002100001887983 */ /* 0x001ea20000300800 */
[----:B------:R-:W-:-:S03]  /*9710*/  IMAD.X R192, R192, 0x1, R68, P1 ;  /* 0x00000001c0c07824 */ /* 0x000fc600008e0644 */
[----:B------:R-:W-:Y:S04]  /*9720*/  STL [R1+0x268], R252 ;  /* 0x000268fc01007387 */ /* 0x000fe80000100800 */
[----:B------:R-:W-:Y:S01]  /*9730*/  STL [R1+0x23c], R208 ;  /* 0x00023cd001007387 */ /* 0x000fe20000100800 */
[----:B------:R-:W-:Y:S01]  /*9740*/  IADD3 R142, P1, R142, R69, RZ ;  /* 0x000000458e8e7210 */ /* 0x000fe20007f3e0ff */
[----:B------:R-:W-:-:S04]  /*9750*/  IMAD.X R174, R174, 0x1, R68, P2 ;  /* 0x00000001aeae7824 */ /* 0x000fc800010e0644 */
[----:B------:R0:W-:Y:S04]  /*9760*/  STL [R1+0x234], R142 ;  /* 0x0002348e01007387 */ /* 0x0001e80000100800 */
[----:B0-----:R-:W3:Y:S04]  /*9770*/  LDL.LU R142, [R1+0x1e4] ;  /* 0x0001e400018e7983 */ /* 0x001ee80000300800 */
[----:B------:R-:W-:Y:S01]  /*9780*/  STL [R1+0x260], R192 ;  /* 0x000260c001007387 */ /* 0x000fe20000100800 */
[----:B----4-:R-:W-:-:S05]  /*9790*/  IMAD.X R143, R143, 0x1, R68, P3 ;  /* 0x000000018f8f7824 */ /* 0x010fca00018e0644 */
[----:B------:R0:W-:Y:S04]  /*97a0*/  STL [R1+0x250], R143 ;  /* 0x0002508f01007387 */ /* 0x0001e80000100800 */
[----:B------:R-:W-:Y:S04]  /*97b0*/  STL [R1+0x258], R174 ;  /* 0x000258ae01007387 */ /* 0x000fe80000100800 */
[----:B0-----:R-:W4:Y:S01]  /*97c0*/  LDL.LU R143, [R1+0x208] ;  /* 0x00020800018f7983 */ /* 0x001f220000300800 */
[-C--:B------:R-:W-:Y:S01]  /*97d0*/  IADD3 R157, P2, R157, R69.reuse, RZ ;  /* 0x000000459d9d7210 */ /* 0x080fe20007f5e0ff */
[----:B-----5:R-:W-:Y:S01]  /*97e0*/  IMAD.X R159, R159, 0x1, R68, P4 ;  /* 0x000000019f9f7824 */ /* 0x020fe200020e0644 */
[----:B------:R-:W-:-:S02]  /*97f0*/  IADD3 R140, P3, R140, R69, RZ ;  /* 0x000000458c8c7210 */ /* 0x000fc40007f7e0ff */
[-C--:B------:R-:W-:Y:S01]  /*9800*/  IADD3 R175, P4, R175, R69.reuse, RZ ;  /* 0x00000045afaf7210 */ /* 0x080fe20007f9e0ff */
[----:B------:R-:W-:Y:S01]  /*9810*/  IMAD.X R189, R189, 0x1, R68, P5 ;  /* 0x00000001bdbd7824 */ /* 0x000fe200028e0644 */
[----:B------:R-:W-:Y:S01]  /*9820*/  STL [R1+0x22c], R157 ;  /* 0x00022c9d01007387 */ /* 0x000fe20000100800 */
[----:B------:R-:W-:-:S03]  /*9830*/  IADD3 R207, P5, R207, R69, RZ ;  /* 0x00000045cfcf7210 */ /* 0x000fc60007fbe0ff */
[----:B------:R-:W-:Y:S01]  /*9840*/  STL [R1+0x224], R140 ;  /* 0x0002248c01007387 */ /* 0x000fe20000100800 */
[----:B------:R-:W-:-:S03]  /*9850*/  IMAD.X R219, R219, 0x1, R68, P6 ;  /* 0x00000001dbdb7824 */ /* 0x000fc600030e0644 */
[----:B------:R-:W-:Y:S04]  /*9860*/  STL [R1+0x248], R159 ;  /* 0x0002489f01007387 */ /* 0x000fe80000100800 */
[----:B------:R-:W-:Y:S01]  /*9870*/  STL [R1+0x21c], R175 ;  /* 0x00021caf01007387 */ /* 0x000fe20000100800 */
[----:B------:R-:W-:-:S03]  /*9880*/  IADD3 R237, P6, R237, R69, RZ ;  /* 0x00000045eded7210 */ /* 0x000fc60007fde0ff */
[----:B------:R-:W-:Y:S01]  /*9890*/  STL [R1+0x240], R189 ;  /* 0x000240bd01007387 */ /* 0x000fe20000100800 */
[----:B------:R-:W-:-:S03]  /*98a0*/  IMAD.X R245, R245, 0x1, R68, P1 ;  /* 0x00000001f5f57824 */ /* 0x000fc600008e0644 */
[----:B------:R-:W-:Y:S01]  /*98b0*/  STL [R1+0x214], R207 ;  /* 0x000214cf01007387 */ /* 0x000fe20000100800 */
[----:B------:R-:W-:-:S03]  /*98c0*/  IADD3 R206, P1, R206, R69, RZ ;  /* 0x00000045cece7210 */ /* 0x000fc60007f3e0ff */
[----:B------:R-:W-:Y:S01]  /*98d0*/  STL [R1+0x238], R219 ;  /* 0x000238db01007387 */ /* 0x000fe20000100800 */
[----:B------:R-:W-:-:S03]  /*98e0*/  IMAD.X R161, R161, 0x1, R68, P2 ;  /* 0x00000001a1a17824 */ /* 0x000fc600010e0644 */
[----:B------:R-:W-:Y:S04]  /*98f0*/  STL [R1+0x20c], R237 ;  /* 0x00020ced01007387 */ /* 0x000fe80000100800 */
[----:B------:R0:W-:Y:S04]  /*9900*/  STL [R1+0x228], R161 ;  /* 0x000228a101007387 */ /* 0x0001e80000100800 */
[----:B------:R-:W-:Y:S04]  /*9910*/  STL [R1+0x230], R245 ;  /* 0x000230f501007387 */ /* 0x000fe80000100800 */
[----:B0-----:R-:W5:Y:S04]  /*9920*/  LDL.LU R161, [R1+0x1dc] ;  /* 0x0001dc0001a17983 */ /* 0x001f680000300800 */
[----:B------:R-:W-:Y:S01]  /*9930*/  STL [R1+0x204], R206 ;  /* 0x000204ce01007387 */ /* 0x000fe20000100800 */
[----:B------:R-:W-:Y:S01]  /*9940*/  IADD3 R176, P2, R176, R69, RZ ;  /* 0x00000045b0b07210 */ /* 0x000fe20007f5e0ff */
[----:B------:R-:W-:-:S04]  /*9950*/  IMAD.X R190, R190, 0x1, R68, P3 ;  /* 0x00000001bebe7824 */ /* 0x000fc800018e0644 */
[----:B------:R0:W-:Y:S01]  /*9960*/  STL [R1+0x1fc], R176 ;  /* 0x0001fcb001007387 */ /* 0x0001e20000100800 */
[----:B------:R-:W-:-:S03]  /*9970*/  IADD3 R173, P3, R173, R69, RZ ;  /* 0x00000045adad7210 */ /* 0x000fc60007f7e0ff */
[----:B0-----:R-:W5:Y:S01]  /*9980*/  LDL.LU R176, [R1+0x200] ;  /* 0x0002000001b07983 */ /* 0x001f620000300800 */
[----:B------:R-:W-:-:S05]  /*9990*/  IMAD.X R156, R156, 0x1, R68, P4 ;  /* 0x000000019c9c7824 */ /* 0x000fca00020e0644 */
[----:B------:R0:W-:Y:S04]  /*99a0*/  STL [R1+0x218], R156 ;  /* 0x0002189c01007387 */ /* 0x0001e80000100800 */
[----:B------:R-:W-:Y:S01]  /*99b0*/  STL [R1+0x220], R190 ;  /* 0x000220be01007387 */ /* 0x000fe20000100800 */
[----:B------:R-:W-:-:S03]  /*99c0*/  IADD3 R191, P4, R191, R69, RZ ;  /* 0x00000045bfbf7210 */ /* 0x000fc60007f9e0ff */
[----:B0-----:R-:W5:Y:S04]  /*99d0*/  LDL.LU R156, [R1+0x1d4] ;  /* 0x0001d400019c7983 */ /* 0x001f680000300800 */
[----:B------:R-:W-:Y:S04]  /*99e0*/  STL [R1+0x1f4], R173 ;  /* 0x0001f4ad01007387 */ /* 0x000fe80000100800 */
[----:B------:R0:W-:Y:S04]  /*99f0*/  STL [R1+0x1ec], R191 ;  /* 0x0001ecbf01007387 */ /* 0x0001e80000100800 */
[----:B0-----:R-:W5:Y:S04]  /*9a00*/  LDL.LU R191, [R1+0x1f8] ;  /* 0x0001f80001bf7983 */ /* 0x001f680000300800 */
[----:B------:R-:W5:Y:S04]  /*9a10*/  LDL.LU R235, [R1+0x1cc] ;  /* 0x0001cc0001eb7983 */ /* 0x000f680000300800 */
[----:B------:R-:W5:Y:S04]  /*9a20*/  LDL.LU R244, [R1+0x1f0] ;  /* 0x0001f00001f47983 */ /* 0x000f680000300800 */
[----:B------:R-:W5:Y:S01]  /*9a30*/  LDL.LU R252, [R1+0x1c4] ;  /* 0x0001c40001fc7983 */ /* 0x000f620000300800 */
[----:B--2---:R-:W-:-:S05]  /*9a40*/  IMAD.X R136, R136, 0x1, R68, P5 ;  /* 0x0000000188887824 */ /* 0x004fca00028e0644 */
[----:B------:R0:W-:Y:S04]  /*9a50*/  STL [R1+0x210], R136 ;  /* 0x0002108801007387 */ /* 0x0001e80000100800 */
[----:B------:R-:W2:Y:S04]  /*9a60*/  LDL.LU R208, [R1+0x1e8] ;  /* 0x0001e80001d07983 */ /* 0x000ea80000300800 */
[----:B0-----:R-:W2:Y:S04]  /*9a70*/  LDL.LU R136, [R1+0x1bc] ;  /* 0x0001bc0001887983 */ /* 0x001ea80000300800 */
[----:B------:R-:W2:Y:S04]  /*9a80*/  LDL.LU R192, [R1+0x1e0] ;  /* 0x0001e00001c07983 */ /* 0x000ea80000300800 */
[----:B------:R-:W2:Y:S01]  /*9a90*/  LDL.LU R174, [R1+0x1b4] ;  /* 0x0001b40001ae7983 */ /* 0x000ea20000300800 */
[----:B---3--:R-:W-:-:S05]  /*9aa0*/  IADD3 R142, P5, R142, R69, RZ ;  /* 0x000000458e8e7210 */ /* 0x008fca0007fbe0ff */
[----:B------:R0:W-:Y:S04]  /*9ab0*/  STL [R1+0x1e4], R142 ;  /* 0x0001e48e01007387 */ /* 0x0001e80000100800 */
[----:B0-----:R-:W3:Y:S04]  /*9ac0*/  LDL.LU R142, [R1+0x1d8] ;  /* 0x0001d800018e7983 */ /* 0x001ee80000300800 */
[----:B------:R-:W3:Y:S04]  /*9ad0*/  LDL.LU R157, [R1+0x1ac] ;  /* 0x0001ac00019d7983 */ /* 0x000ee80000300800 */
[----:B------:R-:W3:Y:S01]  /*9ae0*/  LDL.LU R140, [R1+0x1d0] ;  /* 0x0001d000018c7983 */ /* 0x000ee20000300800 */
[----:B----4-:R-:W-:-:S03]  /*9af0*/  IMAD.X R143, R143, 0x1, R68, P6 ;  /* 0x000000018f8f7824 */ /* 0x010fc600030e0644 */
[----:B------:R-:W4:Y:S04]  /*9b00*/  LDL.LU R159, [R1+0x1a4] ;  /* 0x0001a400019f7983 */ /* 0x000f280000300800 */
[----:B------:R0:W-:Y:S04]  /*9b10*/  STL [R1+0x208], R143 ;  /* 0x0002088f01007387 */ /* 0x0001e80000100800 */
[----:B------:R-:W4:Y:S04]  /*9b20*/  LDL.LU R175, [R1+0x1c8] ;  /* 0x0001c80001af7983 */ /* 0x000f280000300800 */
[----:B------:R-:W4:Y:S04]  /*9b30*/  LDL.LU R189, [R1+0x19c] ;  /* 0x00019c0001bd7983 */ /* 0x000f280000300800 */
[----:B------:R-:W4:Y:S04]  /*9b40*/  LDL.LU R207, [R1+0x1c0] ;  /* 0x0001c00001cf7983 */ /* 0x000f280000300800 */
[----:B------:R-:W4:Y:S04]  /*9b50*/  LDL.LU R219, [R1+0x194] ;  /* 0x0001940001db7983 */ /* 0x000f280000300800 */
[----:B------:R-:W4:Y:S04]  /*9b60*/  LDL.LU R237, [R1+0x1b8] ;  /* 0x0001b80001ed7983 */ /* 0x000f280000300800 */
[----:B------:R-:W4:Y:S04]  /*9b70*/  LDL.LU R245, [R1+0x18c] ;  /* 0x00018c0001f57983 */ /* 0x000f280000300800 */
[----:B------:R-:W4:Y:S04]  /*9b80*/  LDL.LU R206, [R1+0x1b0] ;  /* 0x0001b00001ce7983 */ /* 0x000f280000300800 */
[----:B0-----:R-:W4:Y:S01]  /*9b90*/  LDL.LU R143, [R1+0x184] ;  /* 0x00018400018f7983 */ /* 0x001f220000300800 */
[----:B-----5:R-:W-:-:S05]  /*9ba0*/  IADD3 R161, P6, R161, R69, RZ ;  /* 0x00000045a1a17210 */ /* 0x020fca0007fde0ff */
[----:B------:R0:W-:Y:S04]  /*9bb0*/  STL [R1+0x1dc], R161 ;  /* 0x0001dca101007387 */ /* 0x0001e80000100800 */
[----:B0-----:R-:W5:Y:S04]  /*9bc0*/  LDL.LU R161, [R1+0x1a8] ;  /* 0x0001a80001a17983 */ /* 0x001f680000300800 */
[----:B------:R-:W5:Y:S04]  /*9bd0*/  LDL.LU R190, [R1+0x17c] ;  /* 0x00017c0001be7983 */ /* 0x000f680000300800 */
[----:B------:R-:W5:Y:S01]  /*9be0*/  LDL.LU R173, [R1+0x1a0] ;  /* 0x0001a00001ad7983 */ /* 0x000f620000300800 */
[----:B------:R-:W-:-:S05]  /*9bf0*/  IMAD.X R176, R176, 0x1, R68, P1 ;  /* 0x00000001b0b07824 */ /* 0x000fca00008e0644 */
[----:B------:R0:W-:Y:S04]  /*9c00*/  STL [R1+0x200], R176 ;  /* 0x000200b001007387 */ /* 0x0001e80000100800 */
[----:B0-----:R-:W5:Y:S01]  /*9c10*/  LDL.LU R176, [R1+0x174] ;  /* 0x0001740001b07983 */ /* 0x001f620000300800 */
[----:B------:R-:W-:-:S05]  /*9c20*/  IADD3 R156, P1, R156, R69, RZ ;  /* 0x000000459c9c7210 */ /* 0x000fca0007f3e0ff */
[----:B------:R0:W-:Y:S04]  /*9c30*/  STL [R1+0x1d4], R156 ;  /* 0x0001d49c01007387 */ /* 0x0001e80000100800 */
[----:B0-----:R-:W5:Y:S01]  /*9c40*/  LDL.LU R156, [R1+0x198] ;  /* 0x00019800019c7983 */ /* 0x001f620000300800 */
[----:B------:R-:W-:Y:S01]  /*9c50*/  IMAD.X R191, R191, 0x1, R68, P2 ;  /* 0x00000001bfbf7824 */ /* 0x000fe200010e0644 */
[----:B------:R-:W-:-:S04]  /*9c60*/  IADD3 R235, P2, R235, R69, RZ ;  /* 0x00000045ebeb7210 */ /* 0x000fc80007f5e0ff */
[----:B------:R0:W-:Y:S01]  /*9c70*/  STL [R1+0x1f8], R191 ;  /* 0x0001f8bf01007387 */ /* 0x0001e20000100800 */
[--C-:B------:R-:W-:Y:S01]  /*9c80*/  IMAD.X R244, R244, 0x1, R68.reuse, P3 ;  /* 0x00000001f4f47824 */ /* 0x100fe200018e0644 */
[-C--:B------:R-:W-:Y:S02]  /*9c90*/  IADD3 R252, P3, R252, R69.reuse, RZ ;  /* 0x00000045fcfc7210 */ /* 0x080fe40007f7e0ff */
[----:B0-----:R-:W5:Y:S04]  /*9ca0*/  LDL.LU R191, [R1+0x16c] ;  /* 0x00016c0001bf7983 */ /* 0x001f680000300800 */
[----:B------:R-:W-:Y:S04]  /*9cb0*/  STL [R1+0x1cc], R235 ;  /* 0x0001cceb01007387 */ /* 0x000fe80000100800 */
[----:B------:R-:W-:Y:S01]  /*9cc0*/  STL [R1+0x1f0], R244 ;  /* 0x0001f0f401007387 */ /* 0x000fe20000100800 */
[--C-:B--2---:R-:W-:Y:S01]  /*9cd0*/  IMAD.X R208, R208, 0x1, R68.reuse, P4 ;  /* 0x00000001d0d07824 */ /* 0x104fe200020e0644 */
[----:B------:R-:W-:Y:S01]  /*9ce0*/  IADD3 R136, P4, R136, R69, RZ ;  /* 0x0000004588887210 */ /* 0x000fe20007f9e0ff */
[----:B------:R-:W-:-:S04]  /*9cf0*/  IMAD.X R192, R192, 0x1, R68, P5 ;  /* 0x00000001c0c07824 */ /* 0x000fc800028e0644 */
[----:B------:R0:W-:Y:S01]  /*9d00*/  STL [R1+0x1bc], R136 ;  /* 0x0001bc8801007387 */ /* 0x0001e20000100800 */
[----:B------:R-:W-:-:S03]  /*9d10*/  IADD3 R174, P5, R174, R69, RZ ;  /* 0x00000045aeae7210 */ /* 0x000fc60007fbe0ff */
[----:B------:R-:W-:Y:S04]  /*9d20*/  STL [R1+0x1c4], R252 ;  /* 0x0001c4fc01007387 */ /* 0x000fe80000100800 */
[----:B0-----:R-:W2:Y:S04]  /*9d30*/  LDL.LU R136, [R1+0x190] ;  /* 0x0001900001887983 */ /* 0x001ea80000300800 */
[----:B------:R-:W-:Y:S01]  /*9d40*/  STL [R1+0x1e8], R208 ;  /* 0x0001e8d001007387 */ /* 0x000fe20000100800 */
[----:B---3--:R-:W-:Y:S01]  /*9d50*/  IMAD.X R142, R142, 0x1, R68, P6 ;  /* 0x000000018e8e7824 */ /* 0x008fe200030e0644 */
[----:B------:R-:W-:-:S04]  /*9d60*/  IADD3 R157, P6, R157, R69, RZ ;  /* 0x000000459d9d7210 */ /* 0x000fc80007fde0ff */
[----:B------:R0:W-:Y:S01]  /*9d70*/  STL [R1+0x1d8], R142 ;  /* 0x0001d88e01007387 */ /* 0x0001e20000100800 */
[----:B------:R-:W-:-:S03]  /*9d80*/  IMAD.X R140, R140, 0x1, R68, P1 ;  /* 0x000000018c8c7824 */ /* 0x000fc600008e0644 */
[----:B------:R-:W-:Y:S01]  /*9d90*/  STL [R1+0x1e0], R192 ;  /* 0x0001e0c001007387 */ /* 0x000fe20000100800 */
[----:B----4-:R-:W-:-:S03]  /*9da0*/  IADD3 R159, P1, R159, R69, RZ ;  /* 0x000000459f9f7210 */ /* 0x010fc60007f3e0ff */
[----:B0-----:R-:W3:Y:S04]  /*9db0*/  LDL.LU R142, [R1+0x164] ;  /* 0x00016400018e7983 */ /* 0x001ee80000300800 */
[----:B------:R-:W-:Y:S01]  /*9dc0*/  STL [R1+0x1b4], R174 ;  /* 0x0001b4ae01007387 */ /* 0x000fe20000100800 */
[----:B------:R-:W-:-:S03]  /*9dd0*/  IMAD.X R175, R175, 0x1, R68, P2 ;  /* 0x00000001afaf7824 */ /* 0x000fc600010e0644 */
        /* <DEDUP_REMOVED lines=16> */
[----:B------:R-:W-:Y:S04]  /*9ee0*/  STL [R1+0x18c], R245 ;  /* 0x00018cf501007387 */ /* 0x000fe80000100800 */
[----:B0-----:R-:W4:Y:S04]  /*9ef0*/  LDL.LU R143, [R1+0x188] ;  /* 0x00018800018f7983 */ /* 0x001f280000300800 */
[----:B------:R-:W-:Y:S01]  /*9f00*/  STL [R1+0x1b0], R206 ;  /* 0x0001b0ce01007387 */ /* 0x000fe20000100800 */
[--C-:B-----5:R-:W-:Y:S01]  /*9f10*/  IMAD.X R161, R161, 0x1, R68.reuse, P6 ;  /* 0x00000001a1a17824 */ /* 0x120fe200030e0644 */
[----:B------:R-:W-:Y:S01]  /*9f20*/  IADD3 R190, P6, R190, R69, RZ ;  /* 0x00000045bebe7210 */ /* 0x000fe20007fde0ff */
[----:B------:R-:W-:-:S03]  /*9f30*/  IMAD.X R173, R173, 0x1, R68, P1 ;  /* 0x00000001adad7824 */ /* 0x000fc600008e0644 */
[----:B------:R0:W-:Y:S04]  /*9f40*/  STL [R1+0x1a8], R161 ;  /* 0x0001a8a101007387 */ /* 0x0001e80000100800 */
[----:B0-----:R-:W5:Y:S01]  /*9f50*/  LDL.LU R161, [R1+0x15c] ;  /* 0x00015c0001a17983 */ /* 0x001f620000300800 */
[----:B------:R-:W-:-:S05]  /*9f60*/  IADD3 R176, P1, R176, R69, RZ ;  /* 0x00000045b0b07210 */ /* 0x000fca0007f3e0ff */
[----:B------:R0:W-:Y:S04]  /*9f70*/  STL [R1+0x174], R176 ;  /* 0x000174b001007387 */ /* 0x0001e80000100800 */
[----:B------:R-:W-:Y:S04]  /*9f80*/  STL [R1+0x17c], R190 ;  /* 0x00017cbe01007387 */ /* 0x000fe80000100800 */
[----:B0-----:R-:W5:Y:S04]  /*9f90*/  LDL.LU R176, [R1+0x180] ;  /* 0x0001800001b07983 */ /* 0x001f680000300800 */
[----:B------:R-:W-:Y:S01]  /*9fa0*/  STL [R1+0x1a0], R173 ;  /* 0x0001a0ad01007387 */ /* 0x000fe20000100800 */
[----:B------:R-:W-:-:S03]  /*9fb0*/  IMAD.X R156, R156, 0x1, R68, P2 ;  /* 0x000000019c9c7824 */ /* 0x000fc600010e0644 */
[----:B------:R-:W5:Y:S04]  /*9fc0*/  LDL.LU R235, [R1+0x154] ;  /* 0x0001540001eb7983 */ /* 0x000f680000300800 */
[----:B------:R-:W5:Y:S04]  /*9fd0*/  LDL.LU R244, [R1+0x178] ;  /* 0x0001780001f47983 */ /* 0x000f680000300800 */
[----:B------:R-:W-:Y:S04]  /*9fe0*/  STL [R1+0x198], R156 ;  /* 0x0001989c01007387 */ /* 0x000fe80000100800 */
[----:B------:R-:W5:Y:S04]  /*9ff0*/  LDL.LU R252, [R1+0x14c] ;  /* 0x00014c0001fc7983 */ /* 0x000f680000300800 */
[----:B------:R-:W5:Y:S01]  /*a000*/  LDL.LU R208, [R1+0x170] ;  /* 0x0001700001d07983 */ /* 0x000f620000300800 */
[----:B------:R-:W-:-:S05]  /*a010*/  IADD3 R191, P2, R191, R69, RZ ;  /* 0x00000045bfbf7210 */ /* 0x000fca0007f5e0ff */
[----:B------:R0:W-:Y:S04]  /*a020*/  STL [R1+0x16c], R191 ;  /* 0x00016cbf01007387 */ /* 0x0001e80000100800 */
[----:B------:R-:W5:Y:S04]  /*a030*/  LDL.LU R192, [R1+0x144] ;  /* 0x0001440001c07983 */ /* 0x000f680000300800 */
[----:B0-----:R-:W5:Y:S04]  /*a040*/  LDL.LU R191, [R1+0x168] ;  /* 0x0001680001bf7983 */ /* 0x001f680000300800 */
[----:B------:R-:W5:Y:S04]  /*a050*/  LDL.LU R174, [R1+0x13c] ;  /* 0x00013c0001ae7983 */ /* 0x000f680000300800 */
[----:B------:R-:W5:Y:S04]  /*a060*/  LDL.LU R157, [R1+0x160] ;  /* 0x00016000019d7983 */ /* 0x000f680000300800 */
[----:B------:R-:W5:Y:S01]  /*a070*/  LDL.LU R140, [R1+0x134] ;  /* 0x00013400018c7983 */ /* 0x000f620000300800 */
[----:B--2---:R-:W-:-:S05]  /*a080*/  IMAD.X R136, R136, 0x1, R68, P3 ;  /* 0x0000000188887824 */ /* 0x004fca00018e0644 */
[----:B------:R-:W-:Y:S04]  /*a090*/  STL [R1+0x190], R136 ;  /* 0x0001908801007387 */ /* 0x000fe80000100800 */
[----:B------:R-:W2:Y:S04]  /*a0a0*/  LDL.LU R159, [R1+0x158] ;  /* 0x00015800019f7983 */ /* 0x000ea80000300800 */
[----:B------:R-:W2:Y:S04]  /*a0b0*/  LDL.LU R175, [R1+0x12c] ;  /* 0x00012c0001af7983 */ /* 0x000ea80000300800 */
[----:B------:R-:W2:Y:S01]  /*a0c0*/  LDL.LU R189, [R1+0x150] ;  /* 0x0001500001bd7983 */ /* 0x000ea20000300800 */
[----:B---3--:R-:W-:-:S05]  /*a0d0*/  IADD3 R142, P3, R142, R69, RZ ;  /* 0x000000458e8e7210 */ /* 0x008fca0007f7e0ff */
[----:B------:R0:W-:Y:S04]  /*a0e0*/  STL [R1+0x164], R142 ;  /* 0x0001648e01007387 */ /* 0x0001e80000100800 */
[----:B------:R-:W3:Y:S04]  /*a0f0*/  LDL.LU R207, [R1+0x124] ;  /* 0x0001240001cf7983 */ /* 0x000ee80000300800 */
[----:B------:R-:W3:Y:S04]  /*a100*/  LDL.LU R219, [R1+0x148] ;  /* 0x0001480001db7983 */ /* 0x000ee80000300800 */
[----:B------:R-:W3:Y:S04]  /*a110*/  LDL.LU R237, [R1+0x11c] ;  /* 0x00011c0001ed7983 */ /* 0x000ee80000300800 */
[----:B------:R-:W3:Y:S04]  /*a120*/  LDL.LU R245, [R1+0x140] ;  /* 0x0001400001f57983 */ /* 0x000ee80000300800 */
[----:B------:R-:W3:Y:S04]  /*a130*/  LDL.LU R206, [R1+0x114] ;  /* 0x0001140001ce7983 */ /* 0x000ee80000300800 */
[----:B------:R-:W3:Y:S04]  /*a140*/  LDL.LU R190, [R1+0x138] ;  /* 0x0001380001be7983 */ /* 0x000ee80000300800 */
[----:B------:R-:W3:Y:S04]  /*a150*/  LDL.LU R173, [R1+0x10c] ;  /* 0x00010c0001ad7983 */ /* 0x000ee80000300800 */
[----:B0-----:R-:W3:Y:S01]  /*a160*/  LDL.LU R142, [R1+0x130] ;  /* 0x00013000018e7983 */ /* 0x001ee20000300800 */
[----:B----4-:R-:W-:-:S05]  /*a170*/  IMAD.X R143, R143, 0x1, R68, P4 ;  /* 0x000000018f8f7824 */ /* 0x010fca00020e0644 */
[----:B------:R0:W-:Y:S04]  /*a180*/  STL [R1+0x188], R143 ;  /* 0x0001888f01007387 */ /* 0x0001e80000100800 */
[----:B0-----:R-:W4:Y:S04]  /*a190*/  LDL.LU R143, [R1+0x104] ;  /* 0x00010400018f7983 */ /* 0x001f280000300800 */
[----:B------:R-:W4:Y:S04]  /*a1a0*/  LDL.LU R156, [R1+0x128] ;  /* 0x00012800019c7983 */ /* 0x000f280000300800 */
[----:B------:R-:W4:Y:S01]  /*a1b0*/  LDL.LU R136, [R1+0xfc] ;  /* 0x0000fc0001887983 */ /* 0x000f220000300800 */
[----:B-----5:R-:W-:-:S05]  /*a1c0*/  IADD3 R161, P4, R161, R69, RZ ;  /* 0x00000045a1a17210 */ /* 0x020fca0007f9e0ff */
[----:B------:R0:W-:Y:S04]  /*a1d0*/  STL [R1+0x15c], R161 ;  /* 0x00015ca101007387 */ /* 0x0001e80000100800 */
[----:B0-----:R-:W5:Y:S01]  /*a1e0*/  LDL.LU R161, [R1+0x120] ;  /* 0x0001200001a17983 */ /* 0x001f620000300800 */
[----:B------:R-:W-:-:S05]  /*a1f0*/  IMAD.X R176, R176, 0x1, R68, P5 ;  /* 0x00000001b0b07824 */ /* 0x000fca00028e0644 */
[----:B------:R0:W-:Y:S01]  /*a200*/  STL [R1+0x180], R176 ;  /* 0x000180b001007387 */ /* 0x0001e20000100800 */
[-C--:B------:R-:W-:Y:S01]  /*a210*/  IADD3 R235, P5, R235, R69.reuse, RZ ;  /* 0x00000045ebeb7210 */ /* 0x080fe20007fbe0ff */
[----:B------:R-:W-:Y:S02]  /*a220*/  IMAD.X R244, R244, 0x1, R68, P6 ;  /* 0x00000001f4f47824 */ /* 0x000fe400030e0644 */
[----:B0-----:R-:W5:Y:S01]  /*a230*/  LDL.LU R176, [R1+0xf4] ;  /* 0x0000f40001b07983 */ /* 0x001f620000300800 */
[----:B------:R-:W-:-:S03]  /*a240*/  IADD3 R252, P6, R252, R69, RZ ;  /* 0x00000045fcfc7210 */ /* 0x000fc60007fde0ff */
[----:B------:R-:W-:Y:S01]  /*a250*/  STL [R1+0x154], R235 ;  /* 0x000154eb01007387 */ /* 0x000fe20000100800 */
[----:B------:R-:W-:-:S03]  /*a260*/  IMAD.X R208, R208, 0x1, R68, P1 ;  /* 0x00000001d0d07824 */ /* 0x000fc600008e0644 */
[----:B------:R-:W-:Y:S04]  /*a270*/  STL [R1+0x178], R244 ;  /* 0x000178f401007387 */ /* 0x000fe80000100800 */
[----:B------:R-:W-:Y:S01]  /*a280*/  STL [R1+0x14c], R252 ;  /* 0x00014cfc01007387 */ /* 0x000fe20000100800 */
[-C--:B------:R-:W-:Y:S01]  /*a290*/  IADD3 R192, P1, R192, R69.reuse, RZ ;  /* 0x00000045c0c07210 */ /* 0x080fe20007f3e0ff */
[----:B------:R-:W-:Y:S01]  /*a2a0*/  IMAD.X R191, R191, 0x1, R68, P2 ;  /* 0x00000001bfbf7824 */ /* 0x000fe200010e0644 */
[----:B------:R-:W-:-:S04]  /*a2b0*/  IADD3 R174, P2, R174, R69, RZ ;  /* 0x00000045aeae7210 */ /* 0x000fc80007f5e0ff */
[----:B------:R0:W-:Y:S01]  /*a2c0*/  STL [R1+0x168], R191 ;  /* 0x000168bf01007387 */ /* 0x0001e20000100800 */
[----:B------:R-:W-:-:S03]  /*a2d0*/  IMAD.X R157, R157, 0x1, R68, P3 ;  /* 0x000000019d9d7824 */ /* 0x000fc600018e0644 */
[----:B------:R-:W-:Y:S01]  /*a2e0*/  STL [R1+0x170], R208 ;  /* 0x000170d001007387 */ /* 0x000fe20000100800 */
[----:B------:R-:W-:-:S03]  /*a2f0*/  IADD3 R140, P3, R140, R69, RZ ;  /* 0x000000458c8c7210 */ /* 0x000fc60007f7e0ff */
[----:B0-----:R-:W5:Y:S04]  /*a300*/  LDL.LU R191, [R1+0x118] ;  /* 0x0001180001bf7983 */ /* 0x001f680000300800 */
[----:B------:R-:W-:Y:S04]  /*a310*/  STL [R1+0x144], R192 ;  /* 0x000144c001007387 */ /* 0x000fe80000100800 */
[----:B------:R-:W-:Y:S04]  /*a320*/  STL [R1+0x13c], R174 ;  /* 0x00013cae01007387 */ /* 0x000fe80000100800 */
[----:B------:R-:W-:Y:S04]  /*a330*/  STL [R1+0x160], R157 ;  /* 0x0001609d01007387 */ /* 0x000fe80000100800 */
[----:B------:R-:W-:Y:S01]  /*a340*/  STL [R1+0x134], R140 ;  /* 0x0001348c01007387 */ /* 0x000fe20000100800 */
[----:B--2---:R-:W-:Y:S01]  /*a350*/  IMAD.X R159, R159, 0x1, R68, P4 ;  /* 0x000000019f9f7824 */ /* 0x004fe200020e0644 */
[----:B------:R-:W-:-:S04]  /*a360*/  IADD3 R175, P4, R175, R69, RZ ;  /* 0x00000045afaf7210 */ /* 0x000fc80007f9e0ff */
[----:B------:R-:W-:Y:S01]  /*a370*/  STL [R1+0x158], R159 ;  /* 0x0001589f01007387 */ /* 0x000fe20000100800 */
[----:B------:R-:W-:-:S03]  /*a380*/  IMAD.X R189, R189, 0x1, R68, P5 ;  /* 0x00000001bdbd7824 */ /* 0x000fc600028e0644 */
[----:B------:R-:W-:Y:S04]  /*a390*/  STL [R1+0x12c], R175 ;  /* 0x00012caf01007387 */ /* 0x000fe80000100800 */
[----:B------:R-:W-:Y:S01]  /*a3a0*/  STL [R1+0x150], R189 ;  /* 0x000150bd01007387 */ /* 0x000fe20000100800 */
[----:B---3--:R-:W-:Y:S01]  /*a3b0*/  IADD3 R207, P5, R207, R69, RZ ;  /* 0x00000045cfcf7210 */ /* 0x008fe20007fbe0ff */
[----:B------:R-:W-:-:S04]  /*a3c0*/  IMAD.X R219, R219, 0x1, R68, P6 ;  /* 0x00000001dbdb7824 */ /* 0x000fc800030e0644 */
        /* <DEDUP_REMOVED lines=9> */
[----:B------:R-:W-:Y:S01]  /*a460*/  IADD3 R173, P2, R173, R69, RZ ;  /* 0x00000045adad7210 */ /* 0x000fe20007f5e0ff */
[----:B------:R-:W-:-:S05]  /*a470*/  IMAD.X R142, R142, 0x1, R68, P3 ;  /* 0x000000018e8e7824 */ /* 0x000fca00018e0644 */
[----:B------:R0:W-:Y:S04]  /*a480*/  STL [R1+0x130], R142 ;  /* 0x0001308e01007387 */ /* 0x0001e80000100800 */
[----:B------:R-:W-:Y:S04]  /*a490*/  STL [R1+0x138], R190 ;  /* 0x000138be01007387 */ /* 0x000fe80000100800 */
[----:B0-----:R-:W2:Y:S04]  /*a4a0*/  LDL.LU R142, [R1+0xec] ;  /* 0x0000ec00018e7983 */ /* 0x001ea80000300800 */
[----:B------:R-:W-:Y:S01]  /*a4b0*/  STL [R1+0x10c], R173 ;  /* 0x00010cad01007387 */ /* 0x000fe20000100800 */
[----:B----4-:R-:W-:-:S05]  /*a4c0*/  IADD3 R143, P3, R143, R69, RZ ;  /* 0x000000458f8f7210 */ /* 0x010fca0007f7e0ff */
[----:B------:R0:W-:Y:S04]  /*a4d0*/  STL [R1+0x104], R143 ;  /* 0x0001048f01007387 */ /* 0x0001e80000100800 */
[----:B0-----:R-:W3:Y:S01]  /*a4e0*/  LDL.LU R143, [R1+0x110] ;  /* 0x00011000018f7983 */ /* 0x001ee20000300800 */
[--C-:B------:R-:W-:Y:S01]  /*a4f0*/  IMAD.X R156, R156, 0x1, R68.reuse, P4 ;  /* 0x000000019c9c7824 */ /* 0x100fe200020e0644 */
[----:B------:R-:W-:Y:S01]  /*a500*/  IADD3 R136, P4, R136, R69, RZ ;  /* 0x0000004588887210 */ /* 0x000fe20007f9e0ff */
[----:B-----5:R-:W-:-:S05]  /*a510*/  IMAD.X R161, R161, 0x1, R68, P5 ;  /* 0x00000001a1a17824 */ /* 0x020fca00028e0644 */
[----:B------:R0:W-:Y:S04]  /*a520*/  STL [R1+0x120], R161 ;  /* 0x000120a101007387 */ /* 0x0001e80000100800 */
[----:B------:R-:W-:Y:S04]  /*a530*/  STL [R1+0x128], R156 ;  /* 0x0001289c01007387 */ /* 0x000fe80000100800 */
[----:B0-----:R-:W4:Y:S04]  /*a540*/  LDL.LU R161, [R1+0xe4] ;  /* 0x0000e40001a17983 */ /* 0x001f280000300800 */
[----:B------:R-:W-:Y:S04]  /*a550*/  STL [R1+0xfc], R136 ;  /* 0x0000fc8801007387 */ /* 0x000fe80000100800 */
[----:B------:R-:W5:Y:S01]  /*a560*/  LDL.LU R205, [R1+0x108] ;  /* 0x0001080001cd7983 */ /* 0x000f620000300800 */
[----:B------:R-:W-:-:S03]  /*a570*/  IADD3 R176, P5, R176, R69, RZ ;  /* 0x00000045b0b07210 */ /* 0x000fc60007fbe0ff */
[----:B------:R-:W5:Y:S04]  /*a580*/  LDL.LU R218, [R1+0xdc] ;  /* 0x0000dc0001da7983 */ /* 0x000f680000300800 */
[----:B------:R-:W5:Y:S04]  /*a590*/  LDL.LU R235, [R1+0x100] ;  /* 0x0001000001eb7983 */ /* 0x000f680000300800 */
[----:B------:R0:W-:Y:S04]  /*a5a0*/  STL [R1+0xf4], R176 ;  /* 0x0000f4b001007387 */ /* 0x0001e80000100800 */
[----:B------:R-:W5:Y:S04]  /*a5b0*/  LDL.LU R244, [R1+0xd4] ;  /* 0x0000d40001f47983 */ /* 0x000f680000300800 */
[----:B------:R-:W5:Y:S04]  /*a5c0*/  LDL.LU R252, [R1+0xf8] ;  /* 0x0000f80001fc7983 */ /* 0x000f680000300800 */
[----:B------:R-:W5:Y:S04]  /*a5d0*/  LDL.LU R208, [R1+0xcc] ;  /* 0x0000cc0001d07983 */ /* 0x000f680000300800 */
[----:B0-----:R-:W5:Y:S04]  /*a5e0*/  LDL.LU R176, [R1+0xf0] ;  /* 0x0000f00001b07983 */ /* 0x001f680000300800 */
[----:B------:R-:W5:Y:S04]  /*a5f0*/  LDL.LU R192, [R1+0xc4] ;  /* 0x0000c40001c07983 */ /* 0x000f680000300800 */
[----:B------:R-:W5:Y:S04]  /*a600*/  LDL.LU R174, [R1+0xe8] ;  /* 0x0000e80001ae7983 */ /* 0x000f680000300800 */
[----:B------:R-:W5:Y:S01]  /*a610*/  LDL.LU R157, [R1+0xbc] ;  /* 0x0000bc00019d7983 */ /* 0x000f620000300800 */
[----:B------:R-:W-:-:S05]  /*a620*/  IMAD.X R191, R191, 0x1, R68, P6 ;  /* 0x00000001bfbf7824 */ /* 0x000fca00030e0644 */
[----:B------:R0:W-:Y:S04]  /*a630*/  STL [R1+0x118], R191 ;  /* 0x000118bf01007387 */ /* 0x0001e80000100800 */
[----:B------:R-:W5:Y:S04]  /*a640*/  LDL.LU R140, [R1+0xe0] ;  /* 0x0000e000018c7983 */ /* 0x000f680000300800 */
        /* <DEDUP_REMOVED lines=10> */
[----:B0-----:R-:W5:Y:S01]  /*a6f0*/  LDL.LU R191, [R1+0x8c] ;  /* 0x00008c0001bf7983 */ /* 0x001f620000300800 */
[----:B------:R-:W-:-:S04]  /*a700*/  USHF.L.U32 UR4, UR40, 0x8, URZ ;  /* 0x0000000828047899 */ /* 0x000fc8000800063f */
[----:B------:R-:W-:-:S04]  /*a710*/  ULOP3.LUT UR4, UR4, 0x400, URZ, 0xc0, !UPT ;  /* 0x0000040004047892 */ /* 0x000fc8000f8ec03f */
[----:B------:R-:W-:Y:S01]  /*a720*/  ULEA.HI UR4, UR16, UR4, URZ, 0x1c ;  /* 0x0000000410047291 */ /* 0x000fe2000f8fe03f */
[----:B------:R-:W-:-:S03]  /*a730*/  WARPGROUP.ARRIVE ;  /* 0x00000000000079c5 */ /* 0x000fc60000000000 */
[----:B------:R-:W-:Y:S01]  /*a740*/  ULOP3.LUT UR4, UR4, 0x3fff, URZ, 0xc0, !UPT ;  /* 0x00003fff04047892 */ /* 0x000fe2000f8ec03f */
[----:B------:R-:W-:-:S08]  /*a750*/  UMOV UR5, 0x40000040 ;  /* 0x4000004000057882 */ /* 0x000fd00000000000 */
[----:B------:R-:W-:Y:S01]  /*a760*/  HGMMA.64x32x16.F32 R40, gdesc[UR4].tnspA, R40 ;  /* 0x20600000042879f0 */ /* 0x000fe20008700828 */
[----:B------:R-:W-:Y:S01]  /*a770*/  UIADD3 UR8, UP0, UR4, 0x80, URZ ;  /* 0x0000008004087890 */ /* 0x000fe2000ff1e03f */
[----:B--2---:R-:W-:-:S05]  /*a780*/  IADD3 R142, P6, R142, R69, RZ ;  /* 0x000000458e8e7210 */ /* 0x004fca0007fde0ff */
[----:B------:R0:W-:Y:S04]  /*a790*/  STL [R1+0xec], R142 ;  /* 0x0000ec8e01007387 */ /* 0x0001e80000100800 */
[----:B0-----:R-:W2:Y:S04]  /*a7a0*/  LDL.LU R142, [R1+0xb0] ;  /* 0x0000b000018e7983 */ /* 0x001ea80000300800 */
[----:B------:R-:W2:Y:S04]  /*a7b0*/  LDL.LU R156, [R1+0x84] ;  /* 0x00008400019c7983 */ /* 0x000ea80000300800 */
[----:B------:R-:W2:Y:S01]  /*a7c0*/  LDL.LU R136, [R1+0xa8] ;  /* 0x0000a80001887983 */ /* 0x000ea20000300800 */
[----:B---3--:R-:W-:-:S05]  /*a7d0*/  IMAD.X R143, R143, 0x1, R68, P1 ;  /* 0x000000018f8f7824 */ /* 0x008fca00008e0644 */
[----:B------:R0:W-:Y:S04]  /*a7e0*/  STL [R1+0x110], R143 ;  /* 0x0001108f01007387 */ /* 0x0001e80000100800 */
[----:B0-----:R-:W3:Y:S01]  /*a7f0*/  LDL.LU R143, [R1+0x7c] ;  /* 0x00007c00018f7983 */ /* 0x001ee20000300800 */
[----:B------:R-:W-:Y:S02]  /*a800*/  UMOV UR4, URZ ;  /* 0x0000003f00047c82 */ /* 0x000fe40008000000 */
[----:B------:R-:W-:-:S09]  /*a810*/  UIADD3.X UR9, UR4, 0x40000040, URZ, UP0, !UPT ;  /* 0x4000004004097890 */ /* 0x000fd200087fe43f */
[----:B------:R-:W-:Y:S01]  /*a820*/  HGMMA.64x32x16.F32 R40, gdesc[UR8].tnspA, R40 ;  /* 0x20600000082879f0 */ /* 0x000fe20008700828 */
[----:B------:R-:W-:Y:S02]  /*a830*/  UIADD3.64 UR20, UR8, 0x80, URZ ;  /* 0x0000008008147897 */ /* 0x000fe4000fffe03f */
[----:B------:R-:W-:-:S07]  /*a840*/  UIADD3.64 UR24, UR8, 0x100, URZ ;  /* 0x0000010008187897 */ /* 0x000fce000fffe03f */
[----:B------:R-:W-:Y:S01]  /*a850*/  HGMMA.64x32x16.F32 R40, gdesc[UR20].tnspA, R40 ;  /* 0x20600000142879f0 */ /* 0x000fe20008700828 */
[-C--:B----4-:R-:W-:Y:S01]  /*a860*/  IADD3 R161, P1, R161, R69.reuse, RZ ;  /* 0x00000045a1a17210 */ /* 0x090fe20007f3e0ff */
[--C-:B-----5:R-:W-:Y:S01]  /*a870*/  IMAD.X R205, R205, 0x1, R68.reuse, P2 ;  /* 0x00000001cdcd7824 */ /* 0x120fe200010e0644 */
[-C--:B------:R-:W-:Y:S01]  /*a880*/  IADD3 R218, P2, R218, R69.reuse, RZ ;  /* 0x00000045dada7210 */ /* 0x080fe20007f5e0ff */
[--C-:B------:R-:W-:Y:S01]  /*a890*/  IMAD.X R235, R235, 0x1, R68.reuse, P3 ;  /* 0x00000001ebeb7824 */ /* 0x100fe200018e0644 */
[-C--:B------:R-:W-:Y:S01]  /*a8a0*/  IADD3 R244, P3, R244, R69.reuse, RZ ;  /* 0x00000045f4f47210 */ /* 0x080fe20007f7e0ff */
[----:B------:R0:W-:Y:S01]  /*a8b0*/  STL [R1+0xe4], R161 ;  /* 0x0000e4a101007387 */ /* 0x0001e20000100800 */
[--C-:B------:R-:W-:Y:S02]  /*a8c0*/  IMAD.X R176, R176, 0x1, R68.reuse, P5 ;  /* 0x00000001b0b07824 */ /* 0x100fe400028e0644 */
[--C-:B------:R-:W-:Y:S01]  /*a8d0*/  IMAD.X R252, R252, 0x1, R68.reuse, P4 ;  /* 0x00000001fcfc7824 */ /* 0x100fe200020e0644 */
[-C--:B------:R-:W-:Y:S01]  /*a8e0*/  IADD3 R208, P4, R208, R69.reuse, RZ ;  /* 0x00000045d0d07210 */ /* 0x080fe20007f9e0ff */
[----:B------:R-:W-:Y:S01]  /*a8f0*/  IMAD.X R174, R174, 0x1, R68, P6 ;  /* 0x00000001aeae7824 */ /* 0x000fe200030e0644 */
[-C--:B------:R-:W-:Y:S01]  /*a900*/  IADD3 R192, P5, R192, R69.reuse, RZ ;  /* 0x00000045c0c07210 */ /* 0x080fe20007fbe0ff */
[----:B0-----:R-:W4:Y:S01]  /*a910*/  LDL.LU R161, [R1+0xa0] ;  /* 0x0000a00001a17983 */ /* 0x001f220000300800 */
[----:B------:R-:W-:Y:S03]  /*a920*/  HGMMA.64x32x16.F32 R40, gdesc[UR24].tnspA, R40 ;  /* 0x20600000182879f0 */ /* 0x000fe60008700828 */
[----:B------:R-:W-:Y:S04]  /*a930*/  STL [R1+0x108], R205 ;  /* 0x000108cd01007387 */ /* 0x000fe80000100800 */
[----:B------:R-:W-:Y:S01]  /*a940*/  STL [R1+0xdc], R218 ;  /* 0x0000dcda01007387 */ /* 0x000fe20000100800 */
[----:B------:R-:W-:-:S03]  /*a950*/  IADD3 R157, P6, R157, R69, RZ ;  /* 0x000000459d9d7210 */ /* 0x000fc60007fde0ff */
[----:B------:R-:W-:Y:S01]  /*a960*/  STL [R1+0x100], R235 ;  /* 0x000100eb01007387 */ /* 0x000fe20000100800 */
[----:B------:R-:W-:-:S03]  /*a970*/  IMAD.X R140, R140, 0x1, R68, P1 ;  /* 0x000000018c8c7824 */ /* 0x000fc600008e0644 */
[----:B------:R-:W-:Y:S01]  /*a980*/  STL [R1+0xd4], R244 ;  /* 0x0000d4f401007387 */ /* 0x000fe20000100800 */
[----:B------:R-:W-:-:S03]  /*a990*/  IADD3 R159, P1, R159, R69, RZ ;  /* 0x000000459f9f7210 */ /* 0x000fc60007f3e0ff */
[----:B------:R0:W-:Y:S01]  /*a9a0*/  STL [R1+0xf0], R176 ;  /* 0x0000f0b001007387 */ /* 0x0001e20000100800 */
[----:B------:R-:W-:-:S03]  /*a9b0*/  IMAD.X R175, R175, 0x1, R68, P2 ;  /* 0x00000001afaf7824 */ /* 0x000fc600010e0644 */
[----:B------:R-:W-:Y:S01]  /*a9c0*/  STL [R1+0xf8], R252 ;  /* 0x0000f8fc01007387 */ /* 0x000fe20000100800 */
[----:B------:R-:W-:Y:S01]  /*a9d0*/  UIADD3.64 UR28, UR8, 0x180, URZ ;  /* 0x00000180081c7897 */ /* 0x000fe2000fffe03f */
[----:B------:R-:W-:Y:S02]  /*a9e0*/  IADD3 R189, P2, R189, R69, RZ ;  /* 0x00000045bdbd7210 */ /* 0x000fe40007f5e0ff */
[----:B0-----:R-:W5:Y:S01]  /*a9f0*/  LDL.LU R176, [R1+0x74] ;  /* 0x0000740001b07983 */ /* 0x001f620000300800 */
        /* <DEDUP_REMOVED lines=10> */
[----:B------:R-:W-:-:S03]  /*aaa0*/  IMAD.X R173, R173, 0x1, R68, P6 ;  /* 0x00000001adad7824 */ /* 0x000fc600030e0644 */
[----:B------:R-:W-:Y:S01]  /*aab0*/  STL [R1+0xb4], R159 ;  /* 0x0000b49f01007387 */ /* 0x000fe20000100800 */
[----:B------:R-:W-:-:S03]  /*aac0*/  IADD3 R191, P6, R191, R69, RZ ;  /* 0x00000045bfbf7210 */ /* 0x000fc60007fde0ff */
[----:B------:R-:W-:Y:S01]  /*aad0*/  STL [R1+0xd8], R175 ;  /* 0x0000d8af01007387 */ /* 0x000fe20000100800 */
[----:B------:R-:W-:-:S03]  /*aae0*/  IADD3 R190, P5, R190, R69, RZ ;  /* 0x00000045bebe7210 */ /* 0x000fc60007fbe0ff */
[----:B------:R-:W-:Y:S01]  /*aaf0*/  STL [R1+0xac], R189 ;  /* 0x0000acbd01007387 */ /* 0x000fe20000100800 */
[----:B------:R-:W-:Y:S03]  /*ab00*/  HGMMA.64x32x16.F32 R40, gdesc[UR28].tnspA, R40 ;  /* 0x206000001c2879f0 */ /* 0x000fe60008700828 */
[----:B------:R-:W-:Y:S04]  /*ab10*/  STL [R1+0xd0], R207 ;  /* 0x0000d0cf01007387 */ /* 0x000fe80000100800 */
[----:B------:R-:W-:Y:S04]  /*ab20*/  STL [R1+0xa4], R219 ;  /* 0x0000a4db01007387 */ /* 0x000fe80000100800 */
[----:B------:R-:W-:Y:S04]  /*ab30*/  STL [R1+0xc8], R237 ;  /* 0x0000c8ed01007387 */ /* 0x000fe80000100800 */
[----:B------:R-:W-:Y:S04]  /*ab40*/  STL [R1+0x9c], R245 ;  /* 0x00009cf501007387 */ /* 0x000fe80000100800 */
[----:B------:R-:W-:Y:S04]  /*ab50*/  STL [R1+0xc0], R206 ;  /* 0x0000c0ce01007387 */ /* 0x000fe80000100800 */
[----:B------:R0:W-:Y:S04]  /*ab60*/  STL [R1+0x8c], R191 ;  /* 0x00008cbf01007387 */ /* 0x0001e80000100800 */
[----:B------:R-:W-:Y:S04]  /*ab70*/  STL [R1+0x94], R190 ;  /* 0x000094be01007387 */ /* 0x000fe80000100800 */
[----:B0-----:R-:W5:Y:S04]  /*ab80*/  LDL.LU R191, [R1+0x98] ;  /* 0x0000980001bf7983 */ /* 0x001f680000300800 */
[----:B------:R-:W-:Y:S01]  /*ab90*/  STL [R1+0xb8], R173 ;  /* 0x0000b8ad01007387 */ /* 0x000fe20000100800 */
[--C-:B--2---:R-:W-:Y:S01]  /*aba0*/  IMAD.X R142, R142, 0x1, R68.reuse, P1 ;  /* 0x000000018e8e7824 */ /* 0x104fe200008e0644 */
[----:B------:R-:W-:Y:S01]  /*abb0*/  IADD3 R156, P1, R156, R69, RZ ;  /* 0x000000459c9c7210 */ /* 0x000fe20007f3e0ff */
[----:B------:R-:W-:-:S03]  /*abc0*/  IMAD.X R136, R136, 0x1, R68, P2 ;  /* 0x0000000188887824 */ /* 0x000fc600010e0644 */
[----:B------:R0:W-:Y:S04]  /*abd0*/  STL [R1+0xb0], R142 ;  /* 0x0000b08e01007387 */ /* 0x0001e80000100800 */
[----:B0-----:R-:W2:Y:S01]  /*abe0*/  LDL.LU R142, [R1+0x6c] ;  /* 0x00006c00018e7983 */ /* 0x001ea20000300800 */
[----:B---3--:R-:W-:-:S05]  /*abf0*/  IADD3 R143, P2, R143, R69, RZ ;  /* 0x000000458f8f7210 */ /* 0x008fca0007f5e0ff */
[----:B------:R0:W-:Y:S04]  /*ac00*/  STL [R1+0x7c], R143 ;  /* 0x00007c8f01007387 */ /* 0x0001e80000100800 */
[----:B------:R1:W-:Y:S04]  /*ac10*/  STL [R1+0x84], R156 ;  /* 0x0000849c01007387 */ /* 0x0003e80000100800 */
[----:B0-----:R-:W3:Y:S01]  /*ac20*/  LDL.LU R143, [R1+0x90] ;  /* 0x00009000018f7983 */ /* 0x001ee20000300800 */
[----:B------:R-:W-:-:S09]  /*ac30*/  UIADD3.64 UR32, UR8, 0x200, URZ ;  /* 0x0000020008207897 */ /* 0x000fd2000fffe03f */
[----:B------:R-:W-:Y:S01]  /*ac40*/  HGMMA.64x32x16.F32 R40, gdesc[UR32].tnspA, R40 ;  /* 0x20600000202879f0 */ /* 0x000fe20008700828 */
[----:B------:R-:W-:Y:S02]  /*ac50*/  UIADD3.64 UR36, UR8, 0x280, URZ ;  /* 0x0000028008247897 */ /* 0x000fe4000fffe03f */
[----:B------:R-:W-:Y:S02]  /*ac60*/  UIADD3.64 UR12, UR8, 0x300, URZ ;  /* 0x00000300080c7897 */ /* 0x000fe4000fffe03f */
[----:B------:R-:W-:-:S05]  /*ac70*/  UIADD3.64 UR4, UR8, 0x780, URZ ;  /* 0x0000078008047897 */ /* 0x000fca000fffe03f */
[----:B------:R-:W-:Y:S01]  /*ac80*/  HGMMA.64x32x16.F32 R40, gdesc[UR36].tnspA, R40 ;  /* 0x20600000242879f0 */ /* 0x000fe20008700828 */
[----:B------:R-:W-:-:S03]  /*ac90*/  UIADD3.64 UR44, UR8, 0x800, URZ ;  /* 0x00000800082c7897 */ /* 0x000fc6000fffe03f */
[----:B------:R-:W-:Y:S04]  /*aca0*/  HGMMA.64x32x16.F32 R40, gdesc[UR12].tnspA, R40 ;  /* 0x206000000c2879f0 */ /* 0x000fe80008700828 */
[----:B------:R-:W-:Y:S01]  /*acb0*/  HGMMA.64x32x16.F32 R24, gdesc[UR4].tnspA, R24 ;  /* 0x20600000041879f0 */ /* 0x000fe20008700818 */
[----:B------:R-:W-:Y:S01]  /*acc0*/  UMOV UR46, UR10 ;  /* 0x0000000a002e7c82 */ /* 0x000fe20008000000 */
[----:B------:R-:W-:Y:S01]  /*acd0*/  UMOV UR47, UR11 ;  /* 0x0000000b002f7c82 */ /* 0x000fe20008000000 */
[----:B----4-:R-:W-:Y:S01]  /*ace0*/  IMAD.X R161, R161, 0x1, R68, P3 ;  /* 0x00000001a1a17824 */ /* 0x010fe200018e0644 */
[----:B------:R0:W-:Y:S04]  /*acf0*/  STL [R1+0xa8], R136 ;  /* 0x0000a88801007387 */ /* 0x0001e80000100800 */
[----:B------:R-:W4:Y:S04]  /*ad00*/  LDL.LU R218, [R1+0x64] ;  /* 0x0000640001da7983 */ /* 0x000f280000300800 */
[----:B------:R-:W4:Y:S04]  /*ad10*/  LDL.LU R235, [R1+0x88] ;  /* 0x0000880001eb7983 */ /* 0x000f280000300800 */
[----:B------:R-:W4:Y:S01]  /*ad20*/  LDL.LU R244, [R1+0x5c] ;  /* 0x00005c0001f47983 */ /* 0x000f220000300800 */
[----:B------:R-:W-:Y:S03]  /*ad30*/  HGMMA.64x32x16.F32 R24, gdesc[UR44].tnspA, R24 ;  /* 0x206000002c1879f0 */ /* 0x000fe60008700818 */
[----:B------:R2:W-:Y:S01]  /*ad40*/  STL [R1+0xa0], R161 ;  /* 0x0000a0a101007387 */ /* 0x0005e20000100800 */
[----:B------:R-:W-:Y:S01]  /*ad50*/  UIADD3.64 UR20, UR8, 0x880, URZ ;  /* 0x0000088008147897 */ /* 0x000fe2000fffe03f */
[----:B-----5:R-:W-:-:S02]  /*ad60*/  IADD3 R176, P3, R176, R69, RZ ;  /* 0x00000045b0b07210 */ /* 0x020fc40007f7e0ff */
[----:B------:R-:W5:Y:S04]  /*ad70*/  LDL.LU R252, [R1+0x80] ;  /* 0x0000800001fc7983 */ /* 0x000f680000300800 */
[----:B------:R-:W5:Y:S04]  /*ad80*/  LDL.LU R208, [R1+0x54] ;  /* 0x0000540001d07983 */ /* 0x000f680000300800 */
[----:B------:R-:W5:Y:S04]  /*ad90*/  LDL.LU R192, [R1+0x78] ;  /* 0x0000780001c07983 */ /* 0x000f680000300800 */
[----:B------:R-:W5:Y:S04]  /*ada0*/  LDL.LU R174, [R1+0x4c] ;  /* 0x00004c0001ae7983 */ /* 0x000f680000300800 */
[----:B------:R-:W5:Y:S04]  /*adb0*/  LDL.LU R157, [R1+0x70] ;  /* 0x00007000019d7983 */ /* 0x000f680000300800 */
[----:B------:R-:W5:Y:S04]  /*adc0*/  LDL.LU R140, [R1+0x44] ;  /* 0x00004400018c7983 */ /* 0x000f680000300800 */
[----:B------:R-:W5:Y:S04]  /*add0*/  LDL.LU R159, [R1+0x68] ;  /* 0x00006800019f7983 */ /* 0x000f680000300800 */
[----:B------:R2:W-:Y:S04]  /*ade0*/  STL [R1+0x74], R176 ;  /* 0x000074b001007387 */ /* 0x0005e80000100800 */
[----:B------:R-:W5:Y:S04]  /*adf0*/  LDL.LU R175, [R1+0x3c] ;  /* 0x00003c0001af7983 */ /* 0x000f680000300800 */
[----:B------:R-:W5:Y:S04]  /*ae00*/  LDL.LU R189, [R1+0x60] ;  /* 0x0000600001bd7983 */ /* 0x000f680000300800 */
[----:B------:R-:W5:Y:S04]  /*ae10*/  LDL.LU R207, [R1+0x34] ;  /* 0x0000340001cf7983 */ /* 0x000f680000300800 */
[----:B------:R-:W5:Y:S04]  /*ae20*/  LDL.LU R219, [R1+0x58] ;  /* 0x0000580001db7983 */ /* 0x000f680000300800 */
[----:B------:R-:W5:Y:S01]  /*ae30*/  LDL.LU R237, [R1+0x2c] ;  /* 0x00002c0001ed7983 */ /* 0x000f620000300800 */
[----:B------:R-:W-:-:S03]  /*ae40*/  IMAD.X R191, R191, 0x1, R68, P4 ;  /* 0x00000001bfbf7824 */ /* 0x000fc600020e0644 */
[----:B------:R-:W5:Y:S01]  /*ae50*/  LDL.LU R245, [R1+0x50] ;  /* 0x0000500001f57983 */ /* 0x000f620000300800 */
[----:B------:R-:W-:Y:S03]  /*ae60*/  HGMMA.64x32x16.F32 R24, gdesc[UR20].tnspA, R24 ;  /* 0x20600000141879f0 */ /* 0x000fe60008700818 */
[----:B------:R-:W5:Y:S04]  /*ae70*/  LDL.LU R206, [R1+0x24] ;  /* 0x0000240001ce7983 */ /* 0x000f680000300800 */
[----:B------:R-:W5:Y:S04]  /*ae80*/  LDL.LU R190, [R1+0x48] ;  /* 0x0000480001be7983 */ /* 0x000f680000300800 */
[----:B------:R-:W5:Y:S04]  /*ae90*/  LDL.LU R173, [R1+0x1c] ;  /* 0x00001c0001ad7983 */ /* 0x000f680000300800 */
[----:B-1----:R-:W5:Y:S04]  /*aea0*/  LDL.LU R156, [R1+0x40] ;  /* 0x00004000019c7983 */ /* 0x002f680000300800 */
[----:B0-----:R-:W5:Y:S01]  /*aeb0*/  LDL.LU R136, [R1] ;  /* 0x0000000001887983 */ /* 0x001f620000300800 */
[----:B--2---:R-:W-:-:S03]  /*aec0*/  IADD3 R142, P4, R142, R69, RZ ;  /* 0x000000458e8e7210 */ /* 0x004fc60007f9e0ff */
[----:B------:R-:W2:Y:S04]  /*aed0*/  LDL.LU R161, [R1+0x38] ;  /* 0x0000380001a17983 */ /* 0x000ea80000300800 */
[----:B------:R-:W2:Y:S04]  /*aee0*/  LDL.LU R176, [R1+0x30] ;  /* 0x0000300001b07983 */ /* 0x000ea80000300800 */
[----:B------:R0:W-:Y:S04]  /*aef0*/  STL [R1+0x98], R191 ;  /* 0x000098bf01007387 */ /* 0x0001e80000100800 */
[----:B0-----:R-:W2:Y:S04]  /*af00*/  LDL.LU R191, [R1+0x28] ;  /* 0x0000280001bf7983 */ /* 0x001ea80000300800 */
[----:B------:R0:W-:Y:S01]  /*af10*/  STL [R1+0x6c], R142 ;  /* 0x00006c8e01007387 */ /* 0x0001e20000100800 */
[----:B---3--:R-:W-:-:S03]  /*af20*/  IMAD.X R143, R143, 0x1, R68, P5 ;  /* 0x000000018f8f7824 */ /* 0x008fc600028e0644 */
[----:B0-----:R-:W3:Y:S04]  /*af30*/  LDL.LU R142, [R1+0x20] ;  /* 0x00002000018e7983 */ /* 0x001ee80000300800 */
[----:B------:R0:W-:Y:S04]  /*af40*/  STL [R1+0x90], R143 ;  /* 0x0000908f01007387 */ /* 0x0001e80000100800 */
[----:B0-----:R-:W3:Y:S01]  /*af50*/  LDL.LU R143, [R1+0x8] ;  /* 0x00000800018f7983 */ /* 0x001ee20000300800 */
[----:B------:R-:W-:-:S09]  /*af60*/  UIADD3.64 UR24, UR8, 0x900, URZ ;  /* 0x0000090008187897 */ /* 0x000fd2000fffe03f */
[----:B------:R-:W-:Y:S01]  /*af70*/  HGMMA.64x32x16.F32 R24, gdesc[UR24].tnspA, R24 ;  /* 0x20600000181879f0 */ /* 0x000fe20008700818 */
[----:B------:R-:W-:Y:S02]  /*af80*/  UIADD3.64 UR28, UR8, 0x980, URZ ;  /* 0x00000980081c7897 */ /* 0x000fe4000fffe03f */
[----:B------:R-:W-:-:S07]  /*af90*/  UIADD3.64 UR32, UR8, 0xa00, URZ ;  /* 0x00000a0008207897 */ /* 0x000fce000fffe03f */
[----:B------:R-:W-:Y:S01]  /*afa0*/  HGMMA.64x32x16.F32 R24, gdesc[UR28].tnspA, R24 ;  /* 0x206000001c1879f0 */ /* 0x000fe20008700818 */
[----:B------:R-:W-:-:S03]  /*afb0*/  UIADD3.64 UR36, UR8, 0xa80, URZ ;  /* 0x00000a8008247897 */ /* 0x000fc6000fffe03f */
[----:B------:R-:W-:Y:S01]  /*afc0*/  HGMMA.64x32x16.F32 R24, gdesc[UR32].tnspA, R24 ;  /* 0x20600000201879f0 */ /* 0x000fe20008700818 */
[----:B------:R-:W-:-:S05]  /*afd0*/  UIADD3.64 UR12, UR8, 0xb00, URZ ;  /* 0x00000b00080c7897 */ /* 0x000fca000fffe03f */
[----:B------:R-:W-:Y:S01]  /*afe0*/  HGMMA.64x32x16.F32 R24, gdesc[UR36].tnspA, R24 ;  /* 0x20600000241879f0 */ /* 0x000fe20008700818 */
[-C--:B----4-:R-:W-:Y:S01]  /*aff0*/  IADD3 R218, P5, R218, R69.reuse, RZ ;  /* 0x00000045dada7210 */ /* 0x090fe20007fbe0ff */
[--C-:B------:R-:W-:Y:S01]  /*b000*/  IMAD.X R235, R235, 0x1, R68.reuse, P6 ;  /* 0x00000001ebeb7824 */ /* 0x100fe200030e0644 */
[-C--:B------:R-:W-:Y:S01]  /*b010*/  IADD3 R244, P6, R244, R69.reuse, RZ ;  /* 0x00000045f4f47210 */ /* 0x080fe20007fde0ff */
[--C-:B-----5:R-:W-:Y:S01]  /*b020*/  IMAD.X R252, R252, 0x1, R68.reuse, P1 ;  /* 0x00000001fcfc7824 */ /* 0x120fe200008e0644 */
[-C--:B------:R-:W-:Y:S01]  /*b030*/  IADD3 R208, P1, R208, R69.reuse, RZ ;  /* 0x00000045d0d07210 */ /* 0x080fe20007f3e0ff */
[--C-:B------:R-:W-:Y:S01]  /*b040*/  IMAD.X R192, R192, 0x1, R68.reuse, P2 ;  /* 0x00000001c0c07824 */ /* 0x100fe200010e0644 */
        /* <DEDUP_REMOVED lines=12> */
[----:B------:R-:W-:Y:S01]  /*b110*/  HGMMA.64x32x16.F32 R24, gdesc[UR12].tnspA, R24, gsb0 ;  /* 0x206000000c1879f0 */ /* 0x000fe20008000818 */
[----:B------:R-:W-:Y:S01]  /*b120*/  IMAD.X R156, R156, 0x1, R68, P3 ;  /* 0x000000019c9c7824 */ /* 0x000fe200018e0644 */
[----:B------:R-:W-:-:S02]  /*b130*/  IADD3 R173, P2, R173, R69, RZ ;  /* 0x00000045adad7210 */ /* 0x000fc40007f5e0ff */
[-C--:B------:R-:W-:Y:S01]  /*b140*/  IADD3 R136, P3, R136, R69.reuse, RZ ;  /* 0x0000004588887210 */ /* 0x080fe20007f7e0ff */
[--C-:B--2---:R-:W-:Y:S01]  /*b150*/  IMAD.X R161, R161, 0x1, R68.reuse, P4 ;  /* 0x00000001a1a17824 */ /* 0x104fe200020e0644 */
[-C--:B------:R-:W-:Y:S01]  /*b160*/  IADD3 R118, P4, R118, R69.reuse, RZ ;  /* 0x0000004576767210 */ /* 0x080fe20007f9e0ff */
[--C-:B------:R-:W-:Y:S01]  /*b170*/  IMAD.X R176, R176, 0x1, R68.reuse, P5 ;  /* 0x00000001b0b07824 */ /* 0x100fe200028e0644 */
[-C--:B------:R-:W-:Y:S01]  /*b180*/  IADD3 R101, P5, R101, R69.reuse, RZ ;  /* 0x0000004565657210 */ /* 0x080fe20007fbe0ff */
[--C-:B------:R-:W-:Y:S01]  /*b190*/  IMAD.X R247, R247, 0x1, R68.reuse, P3 ;  /* 0x00000001f7f77824 */ /* 0x100fe200018e0644 */
[-C--:B------:R-:W-:Y:S01]  /*b1a0*/  IADD3 R99, P3, R99, R69.reuse, RZ ;  /* 0x0000004563637210 */ /* 0x080fe20007f7e0ff */
[----:B------:R0:W-:Y:S01]  /*b1b0*/  STL [R1+0x64], R218 ;  /* 0x000064da01007387 */ /* 0x0001e20000100800 */
[--C-:B------:R-:W-:Y:S01]  /*b1c0*/  IMAD.X R89, R89, 0x1, R68.reuse, P4 ;  /* 0x0000000159597824 */ /* 0x100fe200020e0644 */
[-C--:B------:R-:W-:Y:S01]  /*b1d0*/  IADD3 R135, P4, R135, R69.reuse, RZ ;  /* 0x0000004587877210 */ /* 0x080fe20007f9e0ff */
[--C-:B------:R-:W-:Y:S01]  /*b1e0*/  IMAD.X R109, R109, 0x1, R68.reuse, P5 ;  /* 0x000000016d6d7824 */ /* 0x100fe200028e0644 */
[----:B------:R0:W-:Y:S01]  /*b1f0*/  STL [R1+0x88], R235 ;  /* 0x000088eb01007387 */ /* 0x0001e20000100800 */
[----:B------:R-:W-:Y:S01]  /*b200*/  IMAD.X R191, R191, 0x1, R68, P6 ;  /* 0x00000001bfbf7824 */ /* 0x000fe200030e0644 */
[----:B------:R-:W-:-:S02]  /*b210*/  IADD3 R127, P6, R127, R69, RZ ;  /* 0x000000457f7f7210 */ /* 0x000fc40007fde0ff */
[----:B------:R0:W-:Y:S01]  /*b220*/  STL [R1+0x5c], R244 ;  /* 0x00005cf401007387 */ /* 0x0001e20000100800 */
[-C--:B------:R-:W-:Y:S01]  /*b230*/  IADD3 R98, P5, R98, R69.reuse, RZ ;  /* 0x0000004562627210 */ /* 0x080fe20007fbe0ff */
[--C-:B------:R-:W-:Y:S01]  /*b240*/  IMAD.X R107, R107, 0x1, R68.reuse, P3 ;  /* 0x000000016b6b7824 */ /* 0x100fe200018e0644 */
[-C--:B------:R-:W-:Y:S01]  /*b250*/  IADD3 R96, P3, R96, R69.reuse, RZ ;  /* 0x0000004560607210 */ /* 0x080fe20007f7e0ff */
[----:B------:R0:W-:Y:S01]  /*b260*/  STL [R1+0x80], R252 ;  /* 0x000080fc01007387 */ /* 0x0001e20000100800 */
[--C-:B------:R-:W-:Y:S02]  /*b270*/  IMAD.X R87, R87, 0x1, R68.reuse, P6 ;  /* 0x0000000157577824 */ /* 0x100fe400030e0644 */
[----:B---3--:R-:W-:Y:S01]  /*b280*/  IMAD.X R142, R142, 0x1, R68, P1 ;  /* 0x000000018e8e7824 */ /* 0x008fe200008e0644 */
[-C--:B------:R-:W-:Y:S01]  /*b290*/  IADD3 R100, P1, R100, R69.reuse, RZ ;  /* 0x0000004564647210 */ /* 0x080fe20007f3e0ff */
[----:B------:R0:W-:Y:S01]  /*b2a0*/  STL [R1+0x54], R208 ;  /* 0x000054d001007387 */ /* 0x0001e20000100800 */
[----:B------:R-:W-:-:S03]  /*b2b0*/  IADD3 R116, P6, R116, R69, RZ ;  /* 0x0000004574747210 */ /* 0x000fc60007fde0ff */
[--C-:B------:R-:W-:Y:S01]  /*b2c0*/  IMAD.X R128, R128, 0x1, R68.reuse, P1 ;  /* 0x0000000180807824 */ /* 0x100fe200008e0644 */
[-C--:B------:R-:W-:Y:S01]  /*b2d0*/  IADD3 R97, P1, R97, R69.reuse, RZ ;  /* 0x0000004561617210 */ /* 0x080fe20007f3e0ff */
[--C-:B------:R-:W-:Y:S01]  /*b2e0*/  IMAD.X R143, R143, 0x1, R68.reuse, P2 ;  /* 0x000000018f8f7824 */ /* 0x100fe200010e0644 */
[-C--:B------:R-:W-:Y:S01]  /*b2f0*/  IADD3 R117, P2, R117, R69.reuse, RZ ;  /* 0x0000004575757210 */ /* 0x080fe20007f5e0ff */
[----:B------:R0:W-:Y:S04]  /*b300*/  STL [R1+0x78], R192 ;  /* 0x000078c001007387 */ /* 0x0001e80000100800 */
[--C-:B------:R-:W-:Y:S01]  /*b310*/  IMAD.X R85, R85, 0x1, R68.reuse, P2 ;  /* 0x0000000155557824 */ /* 0x100fe200010e0644 */
[-C--:B------:R-:W-:Y:S01]  /*b320*/  IADD3 R125, P2, R125, R69.reuse, RZ ;  /* 0x000000457d7d7210 */ /* 0x080fe20007f5e0ff */
[----:B------:R0:W-:Y:S01]  /*b330*/  STL [R1+0x4c], R174 ;  /* 0x00004cae01007387 */ /* 0x0001e20000100800 */
[--C-:B------:R-:W-:Y:S01]  /*b340*/  IMAD.X R83, R83, 0x1, R68.reuse, P4 ;  /* 0x0000000153537824 */ /* 0x100fe200020e0644 */
[-C--:B------:R-:W-:Y:S01]  /*b350*/  IADD3 R115, P4, R115, R69.reuse, RZ ;  /* 0x0000004573737210 */ /* 0x080fe20007f9e0ff */
[--C-:B------:R-:W-:Y:S01]  /*b360*/  IMAD.X R121, R121, 0x1, R68.reuse, P5 ;  /* 0x0000000179797824 */ /* 0x100fe200028e0644 */
[----:B------:R0:W-:Y:S01]  /*b370*/  STL [R1+0x70], R157 ;  /* 0x0000709d01007387 */ /* 0x0001e20000100800 */
[----:B------:R-:W-:Y:S01]  /*b380*/  IADD3 R95, P5, R95, R69, RZ ;  /* 0x000000455f5f7210 */ /* 0x000fe20007fbe0ff */
[----:B------:R-:W-:-:S02]  /*b390*/  IMAD.X R81, R81, 0x1, R68, P6 ;  /* 0x0000000151517824 */ /* 0x000fc400030e0644 */
[----:B------:R0:W-:Y:S01]  /*b3a0*/  STL [R1+0x44], R140 ;  /* 0x0000448c01007387 */ /* 0x0001e20000100800 */
[--C-:B------:R-:W-:Y:S01]  /*b3b0*/  IMAD.X R106, R106, 0x1, R68.reuse, P1 ;  /* 0x000000016a6a7824 */ /* 0x100fe200008e0644 */
[-C--:B------:R-:W-:Y:S01]  /*b3c0*/  IADD3 R132, P6, R132, R69.reuse, RZ ;  /* 0x0000004584847210 */ /* 0x080fe20007fde0ff */
[--C-:B------:R-:W-:Y:S01]  /*b3d0*/  IMAD.X R79, R79, 0x1, R68.reuse, P2 ;  /* 0x000000014f4f7824 */ /* 0x100fe200010e0644 */
[----:B------:R0:W-:Y:S01]  /*b3e0*/  STL [R1+0x68], R159 ;  /* 0x0000689f01007387 */ /* 0x0001e20000100800 */
[--C-:B------:R-:W-:Y:S01]  /*b3f0*/  IMAD.X R129, R129, 0x1, R68.reuse, P3 ;  /* 0x0000000181817824 */ /* 0x100fe200018e0644 */
[-C--:B------:R-:W-:Y:S02]  /*b400*/  IADD3 R94, P1, R94, R69.reuse, RZ ;  /* 0x000000455e5e7210 */ /* 0x080fe40007f3e0ff */
[----:B------:R0:W-:Y:S01]  /*b410*/  STL [R1+0x3c], R175 ;  /* 0x00003caf01007387 */ /* 0x0001e20000100800 */
[-C--:B------:R-:W-:Y:S02]  /*b420*/  IADD3 R114, P2, R114, R69.reuse, RZ ;  /* 0x0000004572727210 */ /* 0x080fe40007f5e0ff */
[----:B------:R-:W-:Y:S01]  /*b430*/  IADD3 R93, P3, R93, R69, RZ ;  /* 0x000000455d5d7210 */ /* 0x000fe20007f7e0ff */
[----:B------:R0:W-:Y:S01]  /*b440*/  STL [R1+0x60], R189 ;  /* 0x000060bd01007387 */ /* 0x0001e20000100800 */
[----:B------:R-:W-:-:S03]  /*b450*/  IMAD.X R77, R77, 0x1, R68, P4 ;  /* 0x000000014d4d7824 */ /* 0x000fc600020e0644 */
[----:B------:R0:W-:Y:S01]  /*b460*/  STL [R1+0x34], R207 ;  /* 0x000034cf01007387 */ /* 0x0001e20000100800 */
[--C-:B------:R-:W-:Y:S01]  /*b470*/  IMAD.X R105, R105, 0x1, R68.reuse, P5 ;  /* 0x0000000169697824 */ /* 0x100fe200028e0644 */
[-C--:B------:R-:W-:Y:S02]  /*b480*/  IADD3 R124, P4, R124, R69.reuse, RZ ;  /* 0x000000457c7c7210 */ /* 0x080fe40007f9e0ff */
[----:B------:R0:W-:Y:S01]  /*b490*/  STL [R1+0x58], R219 ;  /* 0x000058db01007387 */ /* 0x0001e20000100800 */
[-C--:B------:R-:W-:Y:S01]  /*b4a0*/  IADD3 R92, P5, R92, R69.reuse, RZ ;  /* 0x000000455c5c7210 */ /* 0x080fe20007fbe0ff */
[--C-:B------:R-:W-:Y:S02]  /*b4b0*/  IMAD.X R75, R75, 0x1, R68.reuse, P6 ;  /* 0x000000014b4b7824 */ /* 0x100fe400030e0644 */
        /* <DEDUP_REMOVED lines=18> */
[----:B------:R0:W-:Y:S01]  /*b5e0*/  STL [R1], R136 ;  /* 0x0000008801007387 */ /* 0x0001e20000100800 */
        /* <DEDUP_REMOVED lines=10> */
[----:B------:R-:W-:-:S03]  /*b690*/  VIADD R67, R67, 0x1 ;  /* 0x0000000143437836 */ /* 0x000fc60000000000 */
[----:B------:R0:W-:Y:S01]  /*b6a0*/  STL [R1+0x20], R142 ;  /* 0x0000208e01007387 */ /* 0x0001e20000100800 */
[--C-:B------:R-:W-:Y:S01]  /*b6b0*/  IMAD.X R71, R71, 0x1, R68.reuse, P4 ;  /* 0x0000000147477824 */ /* 0x100fe200020e0644 */
[-C--:B------:R-:W-:Y:S01]  /*b6c0*/  IADD3 R131, P4, R131, R69.reuse, RZ ;  /* 0x0000004583837210 */ /* 0x080fe20007f9e0ff */
[--C-:B------:R-:W-:Y:S01]  /*b6d0*/  IMAD.X R102, R102, 0x1, R68.reuse, P5 ;  /* 0x0000000166667824 */ /* 0x100fe200028e0644 */
[----:B------:R0:W-:Y:S01]  /*b6e0*/  STL [R1+0x8], R143 ;  /* 0x0000088f01007387 */ /* 0x0001e20000100800 */
[----:B------:R-:W-:Y:S01]  /*b6f0*/  IADD3 R82, P5, R82, R69, RZ ;  /* 0x0000004552527210 */ /* 0x000fe20007fbe0ff */
[--C-:B------:R-:W-:Y:S01]  /*b700*/  IMAD.X R70, R70, 0x1, R68.reuse, P6 ;  /* 0x0000000146467824 */ /* 0x100fe200030e0644 */
[----:B------:R-:W-:Y:S01]  /*b710*/  IADD3 R110, P6, R110, UR41, RZ ;  /* 0x000000296e6e7c10 */ /* 0x000fe2000ffde0ff */
[--C-:B------:R-:W-:Y:S01]  /*b720*/  IMAD.X R59, R59, 0x1, R68.reuse, P1 ;  /* 0x000000013b3b7824 */ /* 0x100fe200008e0644 */
[----:B------:R-:W-:Y:S01]  /*b730*/  IADD3 R80, P1, R80, UR41, RZ ;  /* 0x0000002950507c10 */ /* 0x000fe2000ff3e0ff */
[--C-:B------:R-:W-:Y:S01]  /*b740*/  IMAD.X R57, R57, 0x1, R68.reuse, P2 ;  /* 0x0000000139397824 */ /* 0x100fe200010e0644 */
[----:B------:R-:W-:Y:S01]  /*b750*/  IADD3 R122, P2, R122, UR41, RZ ;  /* 0x000000297a7a7c10 */ /* 0x000fe2000ff5e0ff */
[----:B------:R-:W-:Y:S01]  /*b760*/  IMAD.X R23, R23, 0x1, R68, P3 ;  /* 0x0000000117177824 */ /* 0x000fe200018e0644 */
[----:B------:R-:W-:-:S02]  /*b770*/  IADD3 R78, P3, R78, UR41, RZ ;  /* 0x000000294e4e7c10 */ /* 0x000fc4000ff7e0ff */
[----:B------:R-:W-:Y:S01]  /*b780*/  ISETP.NE.U32.AND P0, PT, R67, R137, PT ;  /* 0x000000894300720c */ /* 0x000fe20003f05070 */
[--C-:B------:R-:W-:Y:S01]  /*b790*/  IMAD.X R21, R21, 0x1, R68.reuse, P4 ;  /* 0x0000000115157824 */ /* 0x100fe200020e0644 */
[----:B------:R-:W-:Y:S01]  /*b7a0*/  IADD3.X R17, R17, UR17, RZ, P6, !PT ;  /* 0x0000001111117c10 */ /* 0x000fe2000b7fe4ff */
[----:B------:R-:W-:Y:S01]  /*b7b0*/  IMAD.X R19, R19, 0x1, R68, P5 ;  /* 0x0000000113137824 */ /* 0x000fe200028e0644 */
[----:B------:R-:W-:Y:S02]  /*b7c0*/  IADD3.X R15, R15, UR17, RZ, P1, !PT ;  /* 0x000000110f0f7c10 */ /* 0x000fe40008ffe4ff */
[----:B------:R-:W-:Y:S02]  /*b7d0*/  IADD3.X R13, R13, UR17, RZ, P2, !PT ;  /* 0x000000110d0d7c10 */ /* 0x000fe400097fe4ff */
[----:B------:R-:W-:Y:S02]  /*b7e0*/  IADD3.X R11, R11, UR17, RZ, P3, !PT ;  /* 0x000000110b0b7c10 */ /* 0x000fe40009ffe4ff */
[----:B------:R-:W-:-:S02]  /*b7f0*/  IADD3 R108, P4, R108, UR41, RZ ;  /* 0x000000296c6c7c10 */ /* 0x000fc4000ff9e0ff */
[----:B------:R-:W-:Y:S02]  /*b800*/  IADD3 R76, P5, R76, UR41, RZ ;  /* 0x000000294c4c7c10 */ /* 0x000fe4000ffbe0ff */
[----:B------:R-:W-:Y:S02]  /*b810*/  IADD3 R66, P6, R66, UR41, RZ ;  /* 0x0000002942427c10 */ /* 0x000fe4000ffde0ff */
[----:B------:R-:W-:Y:S02]  /*b820*/  IADD3 R65, P1, R65, UR41, RZ ;  /* 0x0000002941417c10 */ /* 0x000fe4000ff3e0ff */
[----:B------:R-:W-:Y:S02]  /*b830*/  IADD3 R64, P2, R64, UR41, RZ ;  /* 0x0000002940407c10 */ /* 0x000fe4000ff5e0ff */
[----:B------:R-:W-:Y:S02]  /*b840*/  IADD3 R63, P3, R63, UR41, RZ ;  /* 0x000000293f3f7c10 */ /* 0x000fe4000ff7e0ff */
[----:B------:R-:W-:-:S02]  /*b850*/  IADD3.X R9, R9, UR17, RZ, P4, !PT ;  /* 0x0000001109097c10 */ /* 0x000fc4000a7fe4ff */
[----:B------:R-:W-:Y:S02]  /*b860*/  IADD3.X R8, R8, UR17, RZ, P5, !PT ;  /* 0x0000001108087c10 */ /* 0x000fe4000affe4ff */
[----:B------:R-:W-:Y:S02]  /*b870*/  IADD3.X R7, R7, UR17, RZ, P6, !PT ;  /* 0x0000001107077c10 */ /* 0x000fe4000b7fe4ff */
        /* <DEDUP_REMOVED lines=8> */
[----:B------:R-:W-:Y:S01]  /*b900*/  IADD3 R22, P3, R22, UR41, RZ ;  /* 0x0000002916167c10 */ /* 0x000fe2000ff7e0ff */
[----:B------:R-:W-:Y:S02]  /*b910*/  WARPGROUP.DEPBAR.LE gsb0, 0x0 ;  /* 0x00008000000079c5 */ /* 0x000fe40000010000 */
[----:B------:R-:W-:-:S02]  /*b920*/  IADD3.X R3, R3, UR17, RZ, P4, !PT ;  /* 0x0000001103037c10 */ /* 0x000fc4000a7fe4ff */
[----:B------:R-:W-:Y:S02]  /*b930*/  IADD3.X R20, R20, UR17, RZ, P5, !PT ;  /* 0x0000001114147c10 */ /* 0x000fe4000affe4ff */
[----:B------:R-:W-:Y:S02]  /*b940*/  IADD3.X R18, R18, UR17, RZ, P6, !PT ;  /* 0x0000001112127c10 */ /* 0x000fe4000b7fe4ff */
[----:B------:R-:W-:Y:S02]  /*b950*/  IADD3.X R16, R16, UR17, RZ, P1, !PT ;  /* 0x0000001110107c10 */ /* 0x000fe40008ffe4ff */
[----:B------:R-:W-:Y:S02]  /*b960*/  IADD3.X R14, R14, UR17, RZ, P2, !PT ;  /* 0x000000110e0e7c10 */ /* 0x000fe400097fe4ff */
[----:B------:R-:W-:Y:S01]  /*b970*/  IADD3.X R12, R12, UR17, RZ, P3, !PT ;  /* 0x000000110c0c7c10 */ /* 0x000fe20009ffe4ff */
[----:B0-----:R-:W-:Y:S06]  /*b980*/  @P0 BRA `(.L_x_1) ;  /* 0xffffff8800a80947 */ /* 0x001fec000383ffff */
[----:B------:R-:W-:Y:S02]  /*b990*/  F2FP.F16.F32.PACK_AB R39, R39, R38 ;  /* 0x000000262727723e */ /* 0x000fe400000000ff */
[----:B------:R-:W-:Y:S02]  /*b9a0*/  F2FP.F16.F32.PACK_AB R35, R35, R34 ;  /* 0x000000222323723e */ /* 0x000fe400000000ff */
[----:B------:R-:W-:Y:S02]  /*b9b0*/  F2FP.F16.F32.PACK_AB R31, R31, R30 ;  /* 0x0000001e1f1f723e */ /* 0x000fe400000000ff */
[----:B------:R-:W-:Y:S02]  /*b9c0*/  F2FP.F16.F32.PACK_AB R27, R27, R26 ;  /* 0x0000001a1b1b723e */ /* 0x000fe400000000ff */
[----:B------:R-:W-:Y:S02]  /*b9d0*/  F2FP.F16.F32.PACK_AB R38, R37, R36 ;  /* 0x000000242526723e */ /* 0x000fe400000000ff */
[----:B------:R-:W-:-:S02]  /*b9e0*/  F2FP.F16.F32.PACK_AB R34, R33, R32 ;  /* 0x000000202122723e */ /* 0x000fc400000000ff */
        /* <DEDUP_REMOVED lines=9> */
[----:B------:R-:W-:-:S07]  /*ba80*/  F2FP.F16.F32.PACK_AB R24, R41, R40 ;  /* 0x000000282918723e */ /* 0x000fce00000000ff */
.L_x_0:
[----:B------:R-:W2:Y:S01]  /*ba90*/  LDL.LU R4, [R1+0x324] ;  /* 0x0003240001047983 */ /* 0x000ea20000300800 */
[----:B------:R-:W-:Y:S01]  /*baa0*/  ULDC.64 UR6, c[0x0][0x228] ;  /* 0x00008a0000067ab9 */ /* 0x000fe20000000a00 */
[----:B------:R-:W-:Y:S02]  /*bab0*/  ULDC UR4, c[0x0][0x244] ;  /* 0x0000910000047ab9 */ /* 0x000fe40000000800 */
[----:B------:R-:W3:Y:S01]  /*bac0*/  LDL.LU R56, [R1+0x31c] ;  /* 0x00031c0001387983 */ /* 0x000ee20000300800 */
[----:B------:R-:W1:Y:S02]  /*bad0*/  S2R R5, SR_TID.X ;  /* 0x0000000000057919 */ /* 0x000e640000002100 */
[C---:B-1----:R-:W-:Y:S02]  /*bae0*/  IMAD.SHL.U32 R0, R5.reuse, 0x10, RZ ;  /* 0x0000001005007824 */ /* 0x042fe400078e00ff */
[C---:B------:R-:W-:Y:S02]  /*baf0*/  IMAD.SHL.U32 R3, R5.reuse, 0x80, RZ ;  /* 0x0000008005037824 */ /* 0x040fe400078e00ff */
[----:B------:R-:W-:Y:S01]  /*bb00*/  IMAD.SHL.U32 R2, R5, 0x8, RZ ;  /* 0x0000000805027824 */ /* 0x000fe200078e00ff */
[----:B------:R-:W-:-:S02]  /*bb10*/  LOP3.LUT R0, R0, 0xf0, RZ, 0xc0, !PT ;  /* 0x000000f000007812 */ /* 0x000fc400078ec0ff */
[----:B------:R-:W-:Y:S02]  /*bb20*/  LOP3.LUT R3, R3, 0x800, RZ, 0xc0, !PT ;  /* 0x0000080003037812 */ /* 0x000fe400078ec0ff */
[----:B------:R-:W-:Y:S02]  /*bb30*/  LOP3.LUT R2, R2, 0x700, RZ, 0xc0, !PT ;  /* 0x0000070002027812 */ /* 0x000fe400078ec0ff */
[----:B------:R-:W-:-:S05]  /*bb40*/  IADD3 R3, R3, UR16, R0 ;  /* 0x0000001003037c10 */ /* 0x000fca000fffe000 */
[----:B------:R-:W-:Y:S01]  /*bb50*/  IMAD.IADD R16, R2, 0x1, R3 ;  /* 0x0000000102107824 */ /* 0x000fe200078e0203 */
[----:B------:R-:W-:Y:S01]  /*bb60*/  BAR.SYNC.DEFER_BLOCKING 0x0 ;  /* 0x0000000000007b1d */ /* 0x000fe20000010000 */
[----:B------:R-:W-:-:S05]  /*bb70*/  LOP3.LUT R18, R5, 0xff, RZ, 0xc0, !PT ;  /* 0x000000ff05127812 */ /* 0x000fca00078ec0ff */
[----:B------:R-:W-:Y:S01]  /*bb80*/  STSM.16.M88.4 [R16], R24 ;  /* 0x0000001810007844 */ /* 0x000fe20000000200 */
[----:B------:R-:W-:Y:S01]  /*bb90*/  LEA R18, R18, UR16, 0x4 ;  /* 0x0000001012127c11 */ /* 0x000fe2000f8e20ff */
[----:B------:R-:W-:Y:S06]  /*bba0*/  BAR.SYNC.DEFER_BLOCKING 0x0 ;  /* 0x0000000000007b1d */ /* 0x000fec0000010000 */
[----:B------:R-:W1:Y:S02]  /*bbb0*/  LDS.128 R20, [R18] ;  /* 0x0000000012147984 */ /* 0x000e640000000c00 */
[----:B------:R-:W-:Y:S06]  /*bbc0*/  BAR.SYNC.DEFER_BLOCKING 0x0 ;  /* 0x0000000000007b1d */ /* 0x000fec0000010000 */
[----:B------:R-:W-:Y:S02]  /*bbd0*/  STSM.16.M88.4 [R16], R28 ;  /* 0x0000001c10007844 */ /* 0x000fe40000000200 */
[----:B------:R-:W-:Y:S06]  /*bbe0*/  BAR.SYNC.DEFER_BLOCKING 0x0 ;  /* 0x0000000000007b1d */ /* 0x000fec0000010000 */
[----:B------:R-:W4:Y:S02]  /*bbf0*/  LDS.128 R8, [R18] ;  /* 0x0000000012087984 */ /* 0x000f240000000c00 */
[----:B------:R-:W-:Y:S06]  /*bc00*/  BAR.SYNC.DEFER_BLOCKING 0x0 ;  /* 0x0000000000007b1d */ /* 0x000fec0000010000 */
[----:B------:R-:W-:Y:S01]  /*bc10*/  STSM.16.M88.4 [R16], R32 ;  /* 0x0000002010007844 */ /* 0x000fe20000000200 */
[----:B-1----:R-:W-:Y:S01]  /*bc20*/  PRMT R19, R21, 0x7632, R19 ;  /* 0x0000763215137816 */ /* 0x002fe20000000013 */
[----:B------:R-:W-:Y:S01]  /*bc30*/  BAR.SYNC.DEFER_BLOCKING 0x0 ;  /* 0x0000000000007b1d */ /* 0x000fe20000010000 */
[----:B--2---:R-:W-:-:S05]  /*bc40*/  ISETP.GE.AND P0, PT, R4, UR6, PT ;  /* 0x0000000604007c0c */ /* 0x004fca000bf06270 */
[----:B------:R-:W-:Y:S01]  /*bc50*/  ULDC UR6, c[0x0][0x248] ;  /* 0x0000920000067ab9 */ /* 0x000fe20000000800 */
[----:B---3--:R-:W-:-:S05]  /*bc60*/  VIADD R3, R56, 0x2 ;  /* 0x0000000238037836 */ /* 0x008fca0000000000 */
[----:B------:R-:W-:Y:S01]  /*bc70*/  ISETP.LT.AND P4, PT, R3, UR7, !P0 ;  /* 0x0000000703007c0c */ /* 0x000fe2000c781270 */
[----:B------:R-:W-:Y:S01]  /*bc80*/  IMAD R3, R4, UR4, RZ ;  /* 0x0000000404037c24 */ /* 0x000fe2000f8e02ff */
[----:B------:R-:W-:Y:S01]  /*bc90*/  ULDC.64 UR4, c[0x0][0x220] ;  /* 0x0000880000047ab9 */ /* 0x000fe20000000a00 */
[----:B------:R-:W1:Y:S01]  /*bca0*/  LDS.128 R4, [R18] ;  /* 0x0000000012047984 */ /* 0x000e620000000c00 */
[----:B------:R-:W-:Y:S01]  /*bcb0*/  BAR.SYNC.DEFER_BLOCKING 0x0 ;  /* 0x0000000000007b1d */ /* 0x000fe20000010000 */
[----:B------:R-:W-:Y:S01]  /*bcc0*/  VIADD R0, R56, 0x1 ;  /* 0x0000000138007836 */ /* 0x000fe20000000000 */
[----:B------:R-:W-:-:S04]  /*bcd0*/  LEA R24, P1, R3, UR4, 0x1 ;  /* 0x0000000403187c11 */ /* 0x000fc8000f8208ff */
[----:B------:R-:W-:Y:S01]  /*bce0*/  ISETP.LT.AND P5, PT, R0, UR7, !P0 ;  /* 0x0000000700007c0c */ /* 0x000fe2000c7a1270 */
[C---:B------:R-:W-:Y:S01]  /*bcf0*/  VIADD R0, R56.reuse, 0x4 ;  /* 0x0000000438007836 */ /* 0x040fe20000000000 */
[----:B------:R-:W-:Y:S01]  /*bd00*/  LEA.HI.X.SX32 R26, R3, UR5, 0x1, P1 ;  /* 0x00000005031a7c11 */ /* 0x000fe200088f0eff */
[C---:B------:R-:W-:Y:S01]  /*bd10*/  VIADD R2, R56.reuse, 0x3 ;  /* 0x0000000338027836 */ /* 0x040fe20000000000 */
[----:B------:R-:W-:Y:S02]  /*bd20*/  ISETP.LT.AND P1, PT, R56, UR7, !P0 ;  /* 0x0000000738007c0c */ /* 0x000fe4000c721270 */
[----:B------:R-:W-:Y:S01]  /*bd30*/  ISETP.LT.AND P2, PT, R0, UR7, !P0 ;  /* 0x0000000700007c0c */ /* 0x000fe2000c741270 */
[----:B------:R-:W-:Y:S01]  /*bd40*/  IMAD R0, R56, UR6, RZ ;  /* 0x0000000638007c24 */ /* 0x000fe2000f8e02ff */
[----:B------:R2:W-:Y:S01]  /*bd50*/  STSM.16.M88.4 [R16], R36 ;  /* 0x0000002410007844 */ /* 0x0005e20000000200 */
[----:B------:R-:W-:Y:S01]  /*bd60*/  BAR.SYNC.DEFER_BLOCKING 0x0 ;  /* 0x0000000000007b1d */ /* 0x000fe20000010000 */
[----:B------:R-:W-:Y:S01]  /*bd70*/  ISETP.LT.AND P3, PT, R2, UR7, !P0 ;  /* 0x0000000702007c0c */ /* 0x000fe2000c761270 */
[C---:B0-----:R-:W-:Y:S01]  /*bd80*/  VIADD R13, R0.reuse, UR6 ;  /* 0x00000006000d7c36 */ /* 0x041fe20008000000 */
[----:B------:R-:W-:-:S04]  /*bd90*/  LEA R2, P6, R0, R24, 0x1 ;  /* 0x0000001800027211 */ /* 0x000fc800078c08ff */
[----:B------:R-:W-:Y:S01]  /*bda0*/  LEA.HI.X.SX32 R3, R0, R26, 0x1, P6 ;  /* 0x0000001a00037211 */ /* 0x000fe200030f0eff */
[----:B------:R-:W-:Y:S01]  /*bdb0*/  VIADD R0, R56, 0x5 ;  /* 0x0000000538007836 */ /* 0x000fe20000000000 */
[C---:B------:R-:W-:Y:S01]  /*bdc0*/  LEA R12, P6, R13.reuse, R24, 0x1 ;  /* 0x000000180d0c7211 */ /* 0x040fe200078c08ff */
[----:B------:R-:W-:-:S03]  /*bdd0*/  VIADD R15, R13, UR6 ;  /* 0x000000060d0f7c36 */ /* 0x000fc60008000000 */
[----:B------:R-:W-:Y:S01]  /*bde0*/  LEA.HI.X.SX32 R13, R13, R26, 0x1, P6 ;  /* 0x0000001a0d0d7211 */ /* 0x000fe200030f0eff */
[C---:B--2---:R-:W-:Y:S01]  /*bdf0*/  VIADD R16, R15.reuse, UR6 ;  /* 0x000000060f107c36 */ /* 0x044fe20008000000 */
[C---:B------:R-:W-:Y:S01]  /*be00*/  LEA R14, P6, R15.reuse, R24, 0x1 ;  /* 0x000000180f0e7211 */ /* 0x040fe200078c08ff */
[----:B------:R0:W-:Y:S01]  /*be10*/  @P1 STG.E.U16 desc[UR18][R2.64], R20 ;  /* 0x0000001402001986 */ /* 0x0001e2000c101512 */
[----:B------:R-:W-:Y:S01]  /*be20*/  ISETP.LT.AND P1, PT, R0, UR7, !P0 ;  /* 0x0000000700007c0c */ /* 0x000fe2000c721270 */
[----:B------:R-:W-:Y:S01]  /*be30*/  VIADD R0, R56, 0x6 ;  /* 0x0000000638007836 */ /* 0x000fe20000000000 */
[----:B------:R-:W-:Y:S02]  /*be40*/  LEA.HI.X.SX32 R15, R15, R26, 0x1, P6 ;  /* 0x0000001a0f0f7211 */ /* 0x000fe400030f0eff */
[----:B0-----:R-:W-:Y:S01]  /*be50*/  PRMT R3, R20, 0x7632, R3 ;  /* 0x0000763214037816 */ /* 0x001fe20000000003 */
[C---:B------:R-:W-:Y:S01]  /*be60*/  VIADD R17, R16.reuse, UR6 ;  /* 0x0000000610117c36 */ /* 0x040fe20008000000 */
[----:B------:R-:W-:-:S03]  /*be70*/  LEA R2, P6, R16, R24, 0x1 ;  /* 0x0000001810027211 */ /* 0x000fc600078c08ff */
[----:B------:R0:W-:Y:S01]  /*be80*/  @P5 STG.E.U16 desc[UR18][R12.64], R3 ;  /* 0x000000030c005986 */ /* 0x0001e2000c101512 */
[----:B------:R-:W-:Y:S01]  /*be90*/  ISETP.LT.AND P5, PT, R0, UR7, !P0 ;  /* 0x0000000700007c0c */ /* 0x000fe2000c7a1270 */
[----:B------:R-:W-:Y:S02]  /*bea0*/  VIADD R0, R56, 0x7 ;  /* 0x0000000738007836 */ /* 0x000fe40000000000 */
[----:B------:R2:W-:Y:S03]  /*beb0*/  @P4 STG.E.U16 desc[UR18][R14.64], R21 ;  /* 0x000000150e004986 */ /* 0x0005e6000c101512 */
[----:B------:R-:W-:Y:S01]  /*bec0*/  ISETP.LT.AND P4, PT, R0, UR7, !P0 ;  /* 0x0000000700007c0c */ /* 0x000fe2000c781270 */
[----:B------:R-:W-:Y:S01]  /*bed0*/  VIADD R0, R56, 0x8 ;  /* 0x0000000838007836 */ /* 0x000fe20000000000 */
[----:B0-----:R-:W-:Y:S01]  /*bee0*/  LEA.HI.X.SX32 R3, R16, R26, 0x1, P6 ;  /* 0x0000001a10037211 */ /* 0x001fe200030f0eff */
[C---:B------:R-:W-:Y:S01]  /*bef0*/  VIADD R13, R17.reuse, UR6 ;  /* 0x00000006110d7c36 */ /* 0x040fe20008000000 */
[----:B------:R-:W-:-:S03]  /*bf00*/  LEA R16, P6, R17, R24, 0x1 ;  /* 0x0000001811107211 */ /* 0x000fc600078c08ff */
[----:B------:R0:W-:Y:S01]  /*bf10*/  @P3 STG.E.U16 desc[UR18][R2.64], R19 ;  /* 0x0000001302003986 */ /* 0x0001e2000c101512 */
[----:B------:R-:W-:Y:S02]  /*bf20*/  LEA.HI.X.SX32 R17, R17, R26, 0x1, P6 ;  /* 0x0000001a11117211 */ /* 0x000fe400030f0eff */
[----:B------:R-:W-:Y:S01]  /*bf30*/  ISETP.LT.AND P3, PT, R0, UR7, !P0 ;  /* 0x0000000700007c0c */ /* 0x000fe2000c761270 */
[----:B------:R-:W-:Y:S01]  /*bf40*/  VIADD R0, R56, 0x9 ;  /* 0x0000000938007836 */ /* 0x000fe20000000000 */
[C---:B------:R-:W-:Y:S01]  /*bf50*/  LEA R12, P6, R13.reuse, R24, 0x1 ;  /* 0x000000180d0c7211 */ /* 0x040fe200078c08ff */
[C---:B--2---:R-:W-:Y:S01]  /*bf60*/  VIADD R15, R13.reuse, UR6 ;  /* 0x000000060d0f7c36 */ /* 0x044fe20008000000 */
[----:B------:R2:W-:Y:S01]  /*bf70*/  @P2 STG.E.U16 desc[UR18][R16.64], R22 ;  /* 0x0000001610002986 */ /* 0x0005e2000c101512 */
[----:B------:R-:W-:Y:S02]  /*bf80*/  PRMT R20, R22, 0x7632, R20 ;  /* 0x0000763216147816 */ /* 0x000fe40000000014 */
[----:B------:R-:W-:-:S02]  /*bf90*/  LEA.HI.X.SX32 R13, R13, R26, 0x1, P6 ;  /* 0x0000001a0d0d7211 */ /* 0x000fc400030f0eff */
[----:B------:R-:W-:Y:S01]  /*bfa0*/  ISETP.LT.AND P2, PT, R0, UR7, !P0 ;  /* 0x0000000700007c0c */ /* 0x000fe2000c741270 */
[----:B------:R-:W-:Y:S01]  /*bfb0*/  VIADD R0, R56, 0xa ;  /* 0x0000000a38007836 */ /* 0x000fe20000000000 */
[C---:B------:R-:W-:Y:S01]  /*bfc0*/  LEA R14, P6, R15.reuse, R24, 0x1 ;  /* 0x000000180f0e7211 */ /* 0x040fe200078c08ff */
[C---:B0-----:R-:W-:Y:S01]  /*bfd0*/  VIADD R3, R15.reuse, UR6 ;  /* 0x000000060f037c36 */ /* 0x041fe20008000000 */
[----:B------:R0:W-:Y:S02]  /*bfe0*/  @P1 STG.E.U16 desc[UR18][R12.64], R20 ;  /* 0x000000140c001986 */ /* 0x0001e4000c101512 */
[----:B------:R-:W-:Y:S02]  /*bff0*/  LEA.HI.X.SX32 R15, R15, R26, 0x1, P6 ;  /* 0x0000001a0f0f7211 */ /* 0x000fe400030f0eff */
[----:B------:R-:W-:Y:S01]  /*c000*/  ISETP.LT.AND P1, PT, R0, UR7, !P0 ;  /* 0x0000000700007c0c */ /* 0x000fe2000c721270 */
[----:B------:R-:W-:Y:S01]  /*c010*/  VIADD R0, R56, 0xb ;  /* 0x0000000b38007836 */ /* 0x000fe20000000000 */
[C---:B------:R-:W-:Y:S01]  /*c020*/  LEA R2, P6, R3.reuse, R24, 0x1 ;  /* 0x0000001803027211 */ /* 0x040fe200078c08ff */
[----:B--2---:R-:W-:Y:S01]  /*c030*/  VIADD R17, R3, UR6 ;  /* 0x0000000603117c36 */ /* 0x004fe20008000000 */
[----:B------:R2:W-:Y:S01]  /*c040*/  @P5 STG.E.U16 desc[UR18][R14.64], R23 ;  /* 0x000000170e005986 */ /* 0x0005e2000c101512 */
[----:B------:R-:W-:-:S02]  /*c050*/  PRMT R19, R23, 0x7632, R19 ;  /* 0x0000763217137816 */ /* 0x000fc40000000013 */
[----:B------:R-:W-:Y:S01]  /*c060*/  ISETP.LT.AND P5, PT, R0, UR7, !P0 ;  /* 0x0000000700007c0c */ /* 0x000fe2000c7a1270 */
[----:B------:R-:W-:Y:S01]  /*c070*/  VIADD R0, R56, 0xc ;  /* 0x0000000c38007836 */ /* 0x000fe20000000000 */
[----:B------:R-:W-:Y:S01]  /*c080*/  LEA.HI.X.SX32 R3, R3, R26, 0x1, P6 ;  /* 0x0000001a03037211 */ /* 0x000fe200030f0eff */
[C---:B0-----:R-:W-:Y:S01]  /*c090*/  VIADD R13, R17.reuse, UR6 ;  /* 0x00000006110d7c36 */ /* 0x041fe20008000000 */
[----:B------:R-:W-:-:S03]  /*c0a0*/  LEA R16, P6, R17, R24, 0x1 ;  /* 0x0000001811107211 */ /* 0x000fc600078c08ff */
[----:B------:R0:W-:Y:S01]  /*c0b0*/  @P4 STG.E.U16 desc[UR18][R2.64], R19 ;  /* 0x0000001302004986 */ /* 0x0001e2000c101512 */
[----:B------:R-:W-:Y:S02]  /*c0c0*/  LEA.HI.X.SX32 R17, R17, R26, 0x1, P6 ;  /* 0x0000001a11117211 */ /* 0x000fe400030f0eff */
[----:B------:R-:W-:Y:S01]  /*c0d0*/  ISETP.LT.AND P4, PT, R0, UR7, !P0 ;  /* 0x0000000700007c0c */ /* 0x000fe2000c781270 */
[----:B------:R-:W-:Y:S01]  /*c0e0*/  VIADD R0, R56, 0xd ;  /* 0x0000000d38007836 */ /* 0x000fe20000000000 */
[C---:B------:R-:W-:Y:S01]  /*c0f0*/  LEA R12, P6, R13.reuse, R24, 0x1 ;  /* 0x000000180d0c7211 */ /* 0x040fe200078c08ff */
[C---:B--2---:R-:W-:Y:S01]  /*c100*/  VIADD R15, R13.reuse, UR6 ;  /* 0x000000060d0f7c36 */ /* 0x044fe20008000000 */
[----:B----4-:R2:W-:Y:S02]  /*c110*/  @P3 STG.E.U16 desc[UR18][R16.64], R8 ;  /* 0x0000000810003986 */ /* 0x0105e4000c101512 */
[----:B------:R-:W-:Y:S02]  /*c120*/  LEA.HI.X.SX32 R13, R13, R26, 0x1, P6 ;  /* 0x0000001a0d0d7211 */ /* 0x000fe400030f0eff */
[----:B------:R-:W-:Y:S01]  /*c130*/  ISETP.LT.AND P3, PT, R0, UR7, !P0 ;  /* 0x0000000700007c0c */ /* 0x000fe2000c761270 */
[----:B------:R-:W-:Y:S01]  /*c140*/  VIADD R0, R56, 0xe ;  /* 0x0000000e38007836 */ /* 0x000fe20000000000 */
[C---:B------:R-:W-:Y:S01]  /*c150*/  LEA R14, P6, R15.reuse, R24, 0x1 ;  /* 0x000000180f0e7211 */ /* 0x040fe200078c08ff */
[----:B0-----:R-:W-:Y:S01]  /*c160*/  VIADD R3, R15, UR6 ;  /* 0x000000060f037c36 */ /* 0x001fe20008000000 */
[----:B--2---:R-:W-:-:S02]  /*c170*/  PRMT R17, R8, 0x7632, R17 ;  /* 0x0000763208117816 */ /* 0x004fc40000000011 */
[----:B------:R-:W-:-:S03]  /*c180*/  LEA.HI.X.SX32 R15, R15, R26, 0x1, P6 ;  /* 0x0000001a0f0f7211 */ /* 0x000fc600030f0eff */
[----:B------:R0:W-:Y:S01]  /*c190*/  @P2 STG.E.U16 desc[UR18][R12.64], R17 ;  /* 0x000000110c002986 */ /* 0x0001e2000c101512 */
[----:B------:R-:W-:Y:S01]  /*c1a0*/  ISETP.LT.AND P2, PT, R0, UR7, !P0 ;  /* 0x0000000700007c0c */ /* 0x000fe2000c741270 */
[----:B------:R-:W-:Y:S01]  /*c1b0*/  VIADD R0, R56, 0xf ;  /* 0x0000000f38007836 */ /* 0x000fe20000000000 */
[C---:B------:R-:W-:Y:S01]  /*c1c0*/  LEA R2, P6, R3.reuse, R24, 0x1 ;  /* 0x0000001803027211 */ /* 0x040fe200078c08ff */
[C---:B------:R-:W-:Y:S01]  /*c1d0*/  VIADD R8, R3.reuse, UR6 ;  /* 0x0000000603087c36 */ /* 0x040fe20008000000 */
[----:B------:R2:W-:Y:S02]  /*c1e0*/  @P1 STG.E.U16 desc[UR18][R14.64], R9 ;  /* 0x000000090e001986 */ /* 0x0005e4000c101512 */
[----:B------:R-:W-:Y:S01]  /*c1f0*/  ISETP.LT.AND P1, PT, R0, UR7, !P0 ;  /* 0x0000000700007c0c */ /* 0x000fe2000c721270 */
[----:B------:R-:W-:Y:S01]  /*c200*/  VIADD R0, R56, 0x10 ;  /* 0x0000001038007836 */ /* 0x000fe20000000000 */
[----:B------:R-:W-:Y:S02]  /*c210*/  LEA.HI.X.SX32 R3, R3, R26, 0x1, P6 ;  /* 0x0000001a03037211 */ /* 0x000fe400030f0eff */
        /* <DEDUP_REMOVED lines=10> */
[----:B------:R-:W-:Y:S02]  /*c2c0*/  LEA.HI.X.SX32 R13, R13, R26, 0x1, P6 ;  /* 0x0000001a0d0d7211 */ /* 0x000fe400030f0eff */
[----:B------:R-:W-:Y:S01]  /*c2d0*/  ISETP.LT.AND P4, PT, R0, UR7, !P0 ;  /* 0x0000000700007c0c */ /* 0x000fe2000c781270 */
[----:B------:R-:W-:Y:S01]  /*c2e0*/  VIADD R0, R56, 0x12 ;  /* 0x0000001238007836 */ /* 0x000fe20000000000 */
[C---:B------:R-:W-:Y:S01]  /*c2f0*/  LEA R8, P6, R9.reuse, R24, 0x1 ;  /* 0x0000001809087211 */ /* 0x040fe200078c08ff */
[----:B0-----:R-:W-:Y:S01]  /*c300*/  VIADD R3, R9, UR6 ;  /* 0x0000000609037c36 */ /* 0x001fe20008000000 */
[----:B--2---:R-:W-:-:S03]  /*c310*/  PRMT R17, R10, 0x7632, R17 ;  /* 0x000076320a117816 */ /* 0x004fc60000000011 */
[----:B------:R-:W-:Y:S01]  /*c320*/  VIADD R10, R3, UR6 ;  /* 0x00000006030a7c36 */ /* 0x000fe20008000000 */
[----:B------:R-:W-:Y:S01]  /*c330*/  LEA.HI.X.SX32 R9, R9, R26, 0x1, P6 ;  /* 0x0000001a09097211 */ /* 0x000fe200030f0eff */
[----:B------:R0:W-:Y:S01]  /*c340*/  @P3 STG.E.U16 desc[UR18][R12.64], R17 ;  /* 0x000000110c003986 */ /* 0x0001e2000c101512 */
[----:B------:R-:W-:Y:S01]  /*c350*/  ISETP.LT.AND P3, PT, R0, UR7, !P0 ;  /* 0x0000000700007c0c */ /* 0x000fe2000c761270 */
[----:B------:R-:W-:Y:S01]  /*c360*/  VIADD R0, R56, 0x13 ;  /* 0x0000001338007836 */ /* 0x000fe20000000000 */
[C---:B------:R-:W-:Y:S01]  /*c370*/  LEA R2, P6, R3.reuse, R24, 0x1 ;  /* 0x0000001803027211 */ /* 0x040fe200078c08ff */
[----:B------:R2:W-:Y:S03]  /*c380*/  @P2 STG.E.U16 desc[UR18][R8.64], R11 ;  /* 0x0000000b08002986 */ /* 0x0005e6000c101512 */
[----:B------:R-:W-:Y:S01]  /*c390*/  LEA.HI.X.SX32 R3, R3, R26, 0x1, P6 ;  /* 0x0000001a03037211 */ /* 0x000fe200030f0eff */
[----:B------:R-:W3:Y:S01]  /*c3a0*/  LDS.128 R16, [R18] ;  /* 0x0000000012107984 */ /* 0x000ee20000000c00 */
[----:B------:R-:W-:Y:S01]  /*c3b0*/  ISETP.LT.AND P2, PT, R0, UR7, !P0 ;  /* 0x0000000700007c0c */ /* 0x000fe2000c741270 */
[----:B------:R-:W-:Y:S01]  /*c3c0*/  VIADD R0, R56, 0x14 ;  /* 0x0000001438007836 */ /* 0x000fe20000000000 */
[C---:B------:R-:W-:Y:S01]  /*c3d0*/  LEA R14, P6, R10.reuse, R24, 0x1 ;  /* 0x000000180a0e7211 */ /* 0x040fe200078c08ff */
[----:B0-----:R-:W-:Y:S01]  /*c3e0*/  VIADD R13, R10, UR6 ;  /* 0x000000060a0d7c36 */ /* 0x001fe20008000000 */
[----:B--2---:R-:W-:-:S02]  /*c3f0*/  PRMT R9, R11, 0x7632, R9 ;  /* 0x000076320b097816 */ /* 0x004fc40000000009 */
[----:B------:R-:W-:Y:S01]  /*c400*/  LEA.HI.X.SX32 R15, R10, R26, 0x1, P6 ;  /* 0x0000001a0a0f7211 */ /* 0x000fe200030f0eff */
[C---:B------:R-:W-:Y:S01]  /*c410*/  VIADD R10, R13.reuse, UR6 ;  /* 0x000000060d0a7c36 */ /* 0x040fe20008000000 */
[C---:B------:R-:W-:Y:S01]  /*c420*/  LEA R12, P6, R13.reuse, R24, 0x1 ;  /* 0x000000180d0c7211 */ /* 0x040fe200078c08ff */
[----:B------:R0:W-:Y:S01]  /*c430*/  @P1 STG.E.U16 desc[UR18][R2.64], R9 ;  /* 0x0000000902001986 */ /* 0x0001e2000c101512 */
[----:B------:R-:W-:Y:S01]  /*c440*/  ISETP.LT.AND P1, PT, R0, UR7, !P0 ;  /* 0x0000000700007c0c */ /* 0x000fe2000c721270 */
[----:B------:R-:W-:Y:S01]  /*c450*/  VIADD R0, R56, 0x15 ;  /* 0x0000001538007836 */ /* 0x000fe20000000000 */
[----:B------:R-:W-:Y:S01]  /*c460*/  LEA.HI.X.SX32 R13, R13, R26, 0x1, P6 ;  /* 0x0000001a0d0d7211 */ /* 0x000fe200030f0eff */
[----:B-1----:R1:W-:Y:S01]  /*c470*/  @P5 STG.E.U16 desc[UR18][R14.64], R4 ;  /* 0x000000040e005986 */ /* 0x0023e2000c101512 */
[----:B------:R-:W-:Y:S02]  /*c480*/  LEA R8, P6, R10, R24, 0x1 ;  /* 0x000000180a087211 */ /* 0x000fe400078c08ff */
[----:B------:R-:W-:Y:S01]  /*c490*/  ISETP.LT.AND P5, PT, R0, UR7, !P0 ;  /* 0x0000000700007c0c */ /* 0x000fe2000c7a1270 */
[----:B------:R-:W-:Y:S01]  /*c4a0*/  VIADD R0, R56, 0x16 ;  /* 0x0000001638007836 */ /* 0x000fe20000000000 */
[----:B0-----:R-:W-:-:S02]  /*c4b0*/  PRMT R3, R4, 0x7632, R3 ;  /* 0x0000763204037816 */ /* 0x001fc40000000003 */
[C---:B------:R-:W-:Y:S01]  /*c4c0*/  LEA.HI.X.SX32 R9, R10.reuse, R26, 0x1, P6 ;  /* 0x0000001a0a097211 */ /* 0x040fe200030f0eff */
[----:B------:R-:W-:Y:S02]  /*c4d0*/  VIADD R10, R10, UR6 ;  /* 0x000000060a0a7c36 */ /* 0x000fe40008000000 */
[----:B------:R0:W-:Y:S01]  /*c4e0*/  @P4 STG.E.U16 desc[UR18][R12.64], R3 ;  /* 0x000000030c004986 */ /* 0x0001e2000c101512 */
[----:B------:R-:W-:Y:S01]  /*c4f0*/  ISETP.LT.AND P4, PT, R0, UR7, !P0 ;  /* 0x0000000700007c0c */ /* 0x000fe2000c781270 */
[----:B------:R-:W-:Y:S01]  /*c500*/  VIADD R0, R56, 0x17 ;  /* 0x0000001738007836 */ /* 0x000fe20000000000 */
[C---:B------:R-:W-:Y:S01]  /*c510*/  LEA R2, P6, R10.reuse, R24, 0x1 ;  /* 0x000000180a027211 */ /* 0x040fe200078c08ff */
[----:B-1----:R-:W-:Y:S01]  /*c520*/  VIADD R4, R10, UR6 ;  /* 0x000000060a047c36 */ /* 0x002fe20008000000 */
[----:B------:R1:W-:Y:S02]  /*c530*/  @P3 STG.E.U16 desc[UR18][R8.64], R5 ;  /* 0x0000000508003986 */ /* 0x0003e4000c101512 */
[----:B------:R-:W-:Y:S01]  /*c540*/  ISETP.LT.AND P3, PT, R0, UR7, !P0 ;  /* 0x0000000700007c0c */ /* 0x000fe2000c761270 */
[----:B------:R-:W-:Y:S01]  /*c550*/  VIADD R0, R56, 0x18 ;  /* 0x0000001838007836 */ /* 0x000fe20000000000 */
[----:B0-----:R-:W-:-:S02]  /*c560*/  PRMT R13, R5, 0x7632, R13 ;  /* 0x00007632050d7816 */ /* 0x001fc4000000000d */
[----:B------:R-:W-:Y:S01]  /*c570*/  LEA.HI.X.SX32 R3, R10, R26, 0x1, P6 ;  /* 0x0000001a0a037211 */ /* 0x000fe200030f0eff */
[C---:B------:R-:W-:Y:S01]  /*c580*/  VIADD R12, R4.reuse, UR6 ;  /* 0x00000006040c7c36 */ /* 0x040fe20008000000 */
[----:B------:R-:W-:-:S03]  /*c590*/  LEA R10, P6, R4, R24, 0x1 ;  /* 0x00000018040a7211 */ /* 0x000fc600078c08ff */
[----:B------:R0:W-:Y:S01]  /*c5a0*/  @P2 STG.E.U16 desc[UR18][R2.64], R13 ;  /* 0x0000000d02002986 */ /* 0x0001e2000c101512 */
[----:B------:R-:W-:Y:S02]  /*c5b0*/  LEA.HI.X.SX32 R11, R4, R26, 0x1, P6 ;  /* 0x0000001a040b7211 */ /* 0x000fe400030f0eff */
[----:B------:R-:W-:Y:S01]  /*c5c0*/  ISETP.LT.AND P2, PT, R0, UR7, !P0 ;  /* 0x0000000700007c0c */ /* 0x000fe2000c741270 */
[----:B------:R-:W-:Y:S01]  /*c5d0*/  VIADD R0, R56, 0x19 ;  /* 0x0000001938007836 */ /* 0x000fe20000000000 */
[C---:B------:R-:W-:Y:S01]  /*c5e0*/  LEA R4, P6, R12.reuse, R24, 0x1 ;  /* 0x000000180c047211 */ /* 0x040fe200078c08ff */
[----:B-1----:R-:W-:Y:S01]  /*c5f0*/  VIADD R9, R12, UR6 ;  /* 0x000000060c097c36 */ /* 0x002fe20008000000 */
[----:B------:R1:W-:Y:S02]  /*c600*/  @P1 STG.E.U16 desc[UR18][R10.64], R6 ;  /* 0x000000060a001986 */ /* 0x0003e4000c101512 */
[----:B------:R-:W-:Y:S01]  /*c610*/  ISETP.LT.AND P1, PT, R0, UR7, !P0 ;  /* 0x0000000700007c0c */ /* 0x000fe2000c721270 */
[----:B------:R-:W-:Y:S01]  /*c620*/  VIADD R0, R56, 0x1a ;  /* 0x0000001a38007836 */ /* 0x000fe20000000000 */
[----:B------:R-:W-:Y:S01]  /*c630*/  LEA.HI.X.SX32 R5, R12, R26, 0x1, P6 ;  /* 0x0000001a0c057211 */ /* 0x000fe200030f0eff */
[C---:B0-----:R-:W-:Y:S01]  /*c640*/  VIADD R3, R9.reuse, UR6 ;  /* 0x0000000609037c36 */ /* 0x041fe20008000000 */
[----:B------:R-:W-:-:S02]  /*c650*/  LEA R8, P6, R9, R24, 0x1 ;  /* 0x0000001809087211 */ /* 0x000fc400078c08ff */
[----:B-1----:R-:W-:Y:S02]  /*c660*/  PRMT R11, R6, 0x7632, R11 ;  /* 0x00007632060b7816 */ /* 0x002fe4000000000b */
[----:B------:R-:W-:-:S03]  /*c670*/  LEA.HI.X.SX32 R9, R9, R26, 0x1, P6 ;  /* 0x0000001a09097211 */ /* 0x000fc600030f0eff */
[----:B------:R0:W-:Y:S01]  /*c680*/  @P5 STG.E.U16 desc[UR18][R4.64], R11 ;  /* 0x0000000b04005986 */ /* 0x0001e2000c101512 */
[----:B------:R-:W-:Y:S01]  /*c690*/  ISETP.LT.AND P5, PT, R0, UR7, !P0 ;  /* 0x0000000700007c0c */ /* 0x000fe2000c7a1270 */
[----:B------:R-:W-:Y:S01]  /*c6a0*/  VIADD R0, R56, 0x1b ;  /* 0x0000001b38007836 */ /* 0x000fe20000000000 */
[C---:B------:R-:W-:Y:S01]  /*c6b0*/  LEA R2, P6, R3.reuse, R24, 0x1 ;  /* 0x0000001803027211 */ /* 0x040fe200078c08ff */
[----:B------:R-:W-:Y:S01]  /*c6c0*/  VIADD R6, R3, UR6 ;  /* 0x0000000603067c36 */ /* 0x000fe20008000000 */
[----:B------:R1:W-:Y:S01]  /*c6d0*/  @P4 STG.E.U16 desc[UR18][R8.64], R7 ;  /* 0x0000000708004986 */ /* 0x0003e2000c101512 */
[----:B------:R-:W-:Y:S02]  /*c6e0*/  PRMT R12, R7, 0x7632, R12 ;  /* 0x00007632070c7816 */ /* 0x000fe4000000000c */
[----:B------:R-:W-:Y:S01]  /*c6f0*/  ISETP.LT.AND P4, PT, R0, UR7, !P0 ;  /* 0x0000000700007c0c */ /* 0x000fe2000c781270 */
[----:B------:R-:W-:Y:S01]  /*c700*/  VIADD R0, R56, 0x1c ;  /* 0x0000001c38007836 */ /* 0x000fe20000000000 */
[----:B------:R-:W-:Y:S01]  /*c710*/  LEA.HI.X.SX32 R3, R3, R26, 0x1, P6 ;  /* 0x0000001a03037211 */ /* 0x000fe200030f0eff */
[C---:B0-----:R-:W-:Y:S01]  /*c720*/  VIADD R5, R6.reuse, UR6 ;  /* 0x0000000606057c36 */ /* 0x041fe20008000000 */
[----:B------:R-:W-:-:S03]  /*c730*/  LEA R10, P6, R6, R24, 0x1 ;  /* 0x00000018060a7211 */ /* 0x000fc600078c08ff */
[----:B------:R0:W-:Y:S01]  /*c740*/  @P3 STG.E.U16 desc[UR18][R2.64], R12 ;  /* 0x0000000c02003986 */ /* 0x0001e2000c101512 */
[----:B------:R-:W-:Y:S01]  /*c750*/  ISETP.LT.AND P3, PT, R0, UR7, !P0 ;  /* 0x0000000700007c0c */ /* 0x000fe2000c761270 */
[----:B-1----:R-:W-:Y:S01]  /*c760*/  VIADD R7, R5, UR6 ;  /* 0x0000000605077c36 */ /* 0x002fe20008000000 */
[----:B------:R-:W-:Y:S01]  /*c770*/  LEA.HI.X.SX32 R11, R6, R26, 0x1, P6 ;  /* 0x0000001a060b7211 */ /* 0x000fe200030f0eff */
[----:B------:R-:W-:Y:S02]  /*c780*/  VIADD R0, R56, 0x1d ;  /* 0x0000001d38007836 */ /* 0x000fe40000000000 */
[----:B------:R-:W-:Y:S01]  /*c790*/  VIADD R9, R7, UR6 ;  /* 0x0000000607097c36 */ /* 0x000fe20008000000 */
[----:B------:R-:W-:Y:S01]  /*c7a0*/  LEA R4, P6, R5, R24, 0x1 ;  /* 0x0000001805047211 */ /* 0x000fe200078c08ff */
[----:B---3--:R-:W-:Y:S01]  /*c7b0*/  @P2 STG.E.U16 desc[UR18][R10.64], R16 ;  /* 0x000000100a002986 */ /* 0x008fe2000c101512 */
[----:B------:R-:W-:Y:S01]  /*c7c0*/  ISETP.LT.AND P2, PT, R0, UR7, !P0 ;  /* 0x0000000700007c0c */ /* 0x000fe2000c741270 */
[----:B------:R-:W-:Y:S01]  /*c7d0*/  VIADD R0, R9, UR6 ;  /* 0x0000000609007c36 */ /* 0x000fe20008000000 */
[----:B------:R-:W-:-:S02]  /*c7e0*/  LEA.HI.X.SX32 R5, R5, R26, 0x1, P6 ;  /* 0x0000001a05057211 */ /* 0x000fc400030f0eff */
[----:B0-----:R-:W-:Y:S01]  /*c7f0*/  PRMT R3, R16, 0x7632, R3 ;  /* 0x0000763210037816 */ /* 0x001fe20000000003 */
[----:B------:R-:W-:Y:S01]  /*c800*/  VIADD R12, R0, UR6 ;  /* 0x00000006000c7c36 */ /* 0x000fe20008000000 */
[----:B------:R-:W-:-:S03]  /*c810*/  LEA R6, P6, R7, R24, 0x1 ;  /* 0x0000001807067211 */ /* 0x000fc600078c08ff */
[----:B------:R0:W-:Y:S01]  /*c820*/  @P1 STG.E.U16 desc[UR18][R4.64], R3 ;  /* 0x0000000304001986 */ /* 0x0001e2000c101512 */
[----:B------:R-:W-:Y:S01]  /*c830*/  LEA.HI.X.SX32 R7, R7, R26, 0x1, P6 ;  /* 0x0000001a07077211 */ /* 0x000fe200030f0eff */
[----:B------:R-:W-:Y:S01]  /*c840*/  VIADD R14, R12, UR6 ;  /* 0x000000060c0e7c36 */ /* 0x000fe20008000000 */
[CC--:B------:R-:W-:Y:S02]  /*c850*/  LEA R2, P1, R9.reuse, R24.reuse, 0x1 ;  /* 0x0000001809027211 */ /* 0x0c0fe400078208ff */
[----:B------:R-:W-:Y:S01]  /*c860*/  LEA R8, P6, R0, R24, 0x1 ;  /* 0x0000001800087211 */ /* 0x000fe200078c08ff */
[----:B------:R-:W-:Y:S01]  /*c870*/  VIADD R13, R56, 0x1e ;  /* 0x0000001e380d7836 */ /* 0x000fe20000000000 */
[-C--:B0-----:R-:W-:Y:S02]  /*c880*/  LEA.HI.X.SX32 R3, R9, R26.reuse, 0x1, P1 ;  /* 0x0000001a09037211 */ /* 0x081fe400008f0eff */
[----:B------:R-:W-:Y:S01]  /*c890*/  LEA.HI.X.SX32 R9, R0, R26, 0x1, P6 ;  /* 0x0000001a00097211 */ /* 0x000fe200030f0eff */
[----:B------:R-:W-:Y:S01]  /*c8a0*/  VIADD R0, R56, 0x1f ;  /* 0x0000001f38007836 */ /* 0x000fe20000000000 */
[----:B------:R-:W-:-:S04]  /*c8b0*/  LEA R4, P1, R14, R24, 0x1 ;  /* 0x000000180e047211 */ /* 0x000fc800078208ff */
[----:B------:R-:W-:Y:S02]  /*c8c0*/  LEA.HI.X.SX32 R5, R14, R26, 0x1, P1 ;  /* 0x0000001a0e057211 */ /* 0x000fe400008f0eff */
[----:B------:R-:W-:Y:S02]  /*c8d0*/  ISETP.LT.AND P1, PT, R13, UR7, !P0 ;  /* 0x000000070d007c0c */ /* 0x000fe4000c721270 */
[----:B------:R-:W-:Y:S02]  /*c8e0*/  ISETP.LT.AND P0, PT, R0, UR7, !P0 ;  /* 0x0000000700007c0c */ /* 0x000fe4000c701270 */
[----:B------:R-:W-:Y:S01]  /*c8f0*/  LEA R10, P6, R12, R24, 0x1 ;  /* 0x000000180c0a7211 */ /* 0x000fe200078c08ff */
[----:B------:R0:W-:Y:S01]  /*c900*/  @P5 STG.E.U16 desc[UR18][R6.64], R17 ;  /* 0x0000001106005986 */ /* 0x0001e2000c101512 */
[----:B------:R-:W-:Y:S01]  /*c910*/  PRMT R0, R17, 0x7632, R0 ;  /* 0x0000763211007816 */ /* 0x000fe20000000000 */
[----:B------:R-:W-:Y:S01]  /*c920*/  VIADD R15, R14, UR6 ;  /* 0x000000060e0f7c36 */ /* 0x000fe20008000000 */
[----:B------:R-:W-:-:S03]  /*c930*/  LEA.HI.X.SX32 R11, R12, R26, 0x1, P6 ;  /* 0x0000001a0c0b7211 */ /* 0x000fc600030f0eff */
[----:B------:R1:W-:Y:S01]  /*c940*/  @P4 STG.E.U16 desc[UR18][R2.64], R0 ;  /* 0x0000000002004986 */ /* 0x0003e2000c101512 */
[C---:B------:R-:W-:Y:S02]  /*c950*/  LEA R12, P6, R15.reuse, R24, 0x1 ;  /* 0x000000180f0c7211 */ /* 0x040fe400078c08ff */
[----:B0-----:R-:W-:Y:S01]  /*c960*/  PRMT R7, R18, 0x7632, R7 ;  /* 0x0000763212077816 */ /* 0x001fe20000000007 */
[----:B------:R1:W-:Y:S04]  /*c970*/  @P3 STG.E.U16 desc[UR18][R8.64], R18 ;  /* 0x0000001208003986 */ /* 0x0003e8000c101512 */
[----:B------:R1:W-:Y:S01]  /*c980*/  @P2 STG.E.U16 desc[UR18][R10.64], R7 ;  /* 0x000000070a002986 */ /* 0x0003e2000c101512 */
[----:B------:R-:W-:-:S03]  /*c990*/  LEA.HI.X.SX32 R13, R15, R26, 0x1, P6 ;  /* 0x0000001a0f0d7211 */ /* 0x000fc600030f0eff */
[----:B------:R1:W-:Y:S01]  /*c9a0*/  @P1 STG.E.U16 desc[UR18][R4.64], R19 ;  /* 0x0000001304001986 */ /* 0x0003e2000c101512 */
[----:B------:R-:W-:Y:S05]  /*c9b0*/  @!P0 EXIT ;  /* 0x000000000000894d */ /* 0x000fea0003800000 */
[----:B------:R-:W-:-:S05]  /*c9c0*/  PRMT R6, R19, 0x7632, R6 ;  /* 0x0000763213067816 */ /* 0x000fca0000000006 */
[----:B------:R-:W-:Y:S01]  /*c9d0*/  STG.E.U16 desc[UR18][R12.64], R6 ;  /* 0x000000060c007986 */ /* 0x000fe2000c101512 */
[----:B------:R-:W-:Y:S05]  /*c9e0*/  EXIT ;  /* 0x000000000000794d */ /* 0x000fea0003800000 */
.L_x_2:
[----:B------:R-:W-:-:S00]  /*c9f0*/  BRA `(.L_x_2) ;  /* 0xfffffffc00fc7947 */ /* 0x000fc0000383ffff */
[----:B------:R-:W-:-:S00]  /*ca00*/  NOP ;  /* 0x0000000000007918 */ /* 0x000fc00000000000 */
[----:B------:R-:W-:-:S00]  /*ca10*/  NOP ;  /* 0x0000000000007918 */ /* 0x000fc00000000000 */
[----:B------:R-:W-:-:S00]  /*ca20*/  NOP ;  /* 0x0000000000007918 */ /* 0x000fc00000000000 */
[----:B------:R-:W-:-:S00]  /*ca30*/  NOP ;  /* 0x0000000000007918 */ /* 0x000fc00000000000 */
[----:B------:R-:W-:-:S00]  /*ca40*/  NOP ;  /* 0x0000000000007918 */ /* 0x000fc00000000000 */
[----:B------:R-:W-:-:S00]  /*ca50*/  NOP ;  /* 0x0000000000007918 */ /* 0x000fc00000000000 */
[----:B------:R-:W-:-:S00]  /*ca60*/  NOP ;  /* 0x0000000000007918 */ /* 0x000fc00000000000 */
[----:B------:R-:W-:-:S00]  /*ca70*/  NOP ;  /* 0x0000000000007918 */ /* 0x000fc00000000000 */
.L_x_3:


//--------------------- .nv.shared.matmul_kernel  --------------------------
	.section	.nv.shared.matmul_kernel,"aw",@nobits
	.sectionflags	@""
	.align	16
	.zero		1024


//--------------------- .nv.shared.reserved.0     --------------------------
	.section	.nv.shared.reserved.0,"aw",@nobits
	.weak		__nv_reservedSMEM_offset_0_alias
	.size		__nv_reservedSMEM_offset_0_alias, 0, 0
	.other		__nv_reservedSMEM_offset_0_alias,@"STO_CUDA_RESERVED_SHARED STV_DEFAULT"
__nv_reservedSMEM_offset_0_alias:
	.zero		0


//--------------------- .nv.constant0.matmul_kernel --------------------------
	.section	.nv.constant0.matmul_kernel,"a",@progbits
	.sectionflags	@""
	.align	4
.nv.constant0.matmul_kernel:
	.zero		608


//--------------------- SYMBOLS --------------------------

	.type		.nv.reservedSmem.offset0,@object
	.size		.nv.reservedSmem.offset0,0x4
